//
// Generated by NVIDIA NVVM Compiler
//
// Compiler Build ID: CL-36424714
// Cuda compilation tools, release 13.0, V13.0.88
// Based on NVVM 20.0.0
//

.version 9.0
.target sm_100
.address_size 64

	// .globl	_Z16histogram_kernelPKiPiii
// _ZZ16histogram_kernelPKiPiiiE15warp_histograms has been demoted

.visible .entry _Z16histogram_kernelPKiPiii(
	.param .u64 .ptr .align 1 _Z16histogram_kernelPKiPiii_param_0,
	.param .u64 .ptr .align 1 _Z16histogram_kernelPKiPiii_param_1,
	.param .u32 _Z16histogram_kernelPKiPiii_param_2,
	.param .u32 _Z16histogram_kernelPKiPiii_param_3
)
{
	.reg .pred 	%p<127>;
	.reg .b32 	%r<438>;
	.reg .b64 	%rd<49>;
	// demoted variable
	.shared .align 4 .b8 _ZZ16histogram_kernelPKiPiiiE15warp_histograms[9216];
	ld.param.u64 	%rd8, [_Z16histogram_kernelPKiPiii_param_0];
	ld.param.u64 	%rd9, [_Z16histogram_kernelPKiPiii_param_1];
	ld.param.u32 	%r94, [_Z16histogram_kernelPKiPiii_param_2];
	ld.param.u32 	%r95, [_Z16histogram_kernelPKiPiii_param_3];
	cvta.to.global.u64 	%rd1, %rd8;
	cvta.to.global.u64 	%rd2, %rd9;
	mov.u32 	%r1, %tid.x;
	shr.u32 	%r2, %r1, 5;
	and.b32  	%r435, %r1, 31;
	setp.ge.s32 	%p1, %r435, %r95;
	mov.u32 	%r96, _ZZ16histogram_kernelPKiPiiiE15warp_histograms;
	mad.lo.s32 	%r4, %r2, 1152, %r96;
	@%p1 bra 	$L__BB0_13;
	not.b32 	%r97, %r435;
	add.s32 	%r98, %r95, %r97;
	shr.u32 	%r99, %r98, 5;
	add.s32 	%r5, %r99, 1;
	and.b32  	%r6, %r5, 15;
	setp.lt.u32 	%p2, %r98, 480;
	mov.u32 	%r427, %r435;
	@%p2 bra 	$L__BB0_4;
	and.b32  	%r100, %r5, 268435440;
	neg.s32 	%r425, %r100;
	mul.lo.s32 	%r101, %r2, 1152;
	shl.b32 	%r102, %r435, 2;
	or.b32  	%r103, %r101, %r102;
	add.s32 	%r105, %r103, %r96;
	add.s32 	%r424, %r105, 1024;
	mov.u32 	%r427, %r435;
$L__BB0_3:
	.pragma "nounroll";
	mov.b32 	%r106, 0;
	st.shared.u32 	[%r424+-1024], %r106;
	st.shared.u32 	[%r424+-896], %r106;
	st.shared.u32 	[%r424+-768], %r106;
	st.shared.u32 	[%r424+-640], %r106;
	st.shared.u32 	[%r424+-512], %r106;
	st.shared.u32 	[%r424+-384], %r106;
	st.shared.u32 	[%r424+-256], %r106;
	st.shared.u32 	[%r424+-128], %r106;
	st.shared.u32 	[%r424], %r106;
	st.shared.u32 	[%r424+128], %r106;
	st.shared.u32 	[%r424+256], %r106;
	st.shared.u32 	[%r424+384], %r106;
	st.shared.u32 	[%r424+512], %r106;
	st.shared.u32 	[%r424+640], %r106;
	st.shared.u32 	[%r424+768], %r106;
	st.shared.u32 	[%r424+896], %r106;
	add.s32 	%r427, %r427, 512;
	add.s32 	%r425, %r425, 16;
	add.s32 	%r424, %r424, 2048;
	setp.ne.s32 	%p3, %r425, 0;
	@%p3 bra 	$L__BB0_3;
$L__BB0_4:
	setp.eq.s32 	%p4, %r6, 0;
	@%p4 bra 	$L__BB0_13;
	and.b32  	%r16, %r5, 7;
	setp.lt.u32 	%p5, %r6, 8;
	@%p5 bra 	$L__BB0_7;
	shl.b32 	%r107, %r427, 2;
	add.s32 	%r108, %r4, %r107;
	mov.b32 	%r109, 0;
	st.shared.u32 	[%r108], %r109;
	st.shared.u32 	[%r108+128], %r109;
	st.shared.u32 	[%r108+256], %r109;
	st.shared.u32 	[%r108+384], %r109;
	st.shared.u32 	[%r108+512], %r109;
	st.shared.u32 	[%r108+640], %r109;
	st.shared.u32 	[%r108+768], %r109;
	st.shared.u32 	[%r108+896], %r109;
	add.s32 	%r427, %r427, 256;
$L__BB0_7:
	setp.eq.s32 	%p6, %r16, 0;
	@%p6 bra 	$L__BB0_13;
	and.b32  	%r19, %r5, 3;
	setp.lt.u32 	%p7, %r16, 4;
	@%p7 bra 	$L__BB0_10;
	shl.b32 	%r110, %r427, 2;
	add.s32 	%r111, %r4, %r110;
	mov.b32 	%r112, 0;
	st.shared.u32 	[%r111], %r112;
	st.shared.u32 	[%r111+128], %r112;
	st.shared.u32 	[%r111+256], %r112;
	st.shared.u32 	[%r111+384], %r112;
	add.s32 	%r427, %r427, 128;
$L__BB0_10:
	setp.eq.s32 	%p8, %r19, 0;
	@%p8 bra 	$L__BB0_13;
	shl.b32 	%r113, %r427, 2;
	mad.lo.s32 	%r114, %r2, 1152, %r113;
	add.s32 	%r431, %r96, %r114;
	neg.s32 	%r430, %r19;
$L__BB0_12:
	.pragma "nounroll";
	mov.b32 	%r116, 0;
	st.shared.u32 	[%r431], %r116;
	add.s32 	%r431, %r431, 128;
	add.s32 	%r430, %r430, 1;
	setp.ne.s32 	%p9, %r430, 0;
	@%p9 bra 	$L__BB0_12;
$L__BB0_13:
	bar.sync 	0;
	mov.u32 	%r117, %ctaid.x;
	mov.u32 	%r28, %ntid.x;
	mul.lo.s32 	%r118, %r117, %r28;
	shl.b32 	%r119, %r118, 4;
	add.s32 	%r29, %r119, %r1;
	setp.ge.s32 	%p10, %r29, %r94;
	@%p10 bra 	$L__BB0_16;
	mul.wide.s32 	%rd10, %r29, 4;
	add.s64 	%rd11, %rd1, %rd10;
	ld.global.nc.u32 	%r30, [%rd11];
	setp.lt.s32 	%p11, %r30, 0;
	setp.ge.s32 	%p12, %r30, %r95;
	or.pred  	%p13, %p11, %p12;
	@%p13 bra 	$L__BB0_16;
	shl.b32 	%r120, %r30, 2;
	add.s32 	%r121, %r4, %r120;
	atom.shared.add.u32 	%r122, [%r121], 1;
$L__BB0_16:
	add.s32 	%r31, %r29, %r28;
	setp.ge.s32 	%p14, %r31, %r94;
	@%p14 bra 	$L__BB0_19;
	mul.wide.s32 	%rd12, %r31, 4;
	add.s64 	%rd13, %rd1, %rd12;
	ld.global.nc.u32 	%r32, [%rd13];
	setp.lt.s32 	%p15, %r32, 0;
	setp.ge.s32 	%p16, %r32, %r95;
	or.pred  	%p17, %p15, %p16;
	@%p17 bra 	$L__BB0_19;
	shl.b32 	%r123, %r32, 2;
	add.s32 	%r124, %r4, %r123;
	atom.shared.add.u32 	%r125, [%r124], 1;
$L__BB0_19:
	add.s32 	%r33, %r31, %r28;
	setp.ge.s32 	%p18, %r33, %r94;
	@%p18 bra 	$L__BB0_22;
	mul.wide.s32 	%rd14, %r33, 4;
	add.s64 	%rd15, %rd1, %rd14;
	ld.global.nc.u32 	%r34, [%rd15];
	setp.lt.s32 	%p19, %r34, 0;
	setp.ge.s32 	%p20, %r34, %r95;
	or.pred  	%p21, %p19, %p20;
	@%p21 bra 	$L__BB0_22;
	shl.b32 	%r126, %r34, 2;
	add.s32 	%r127, %r4, %r126;
	atom.shared.add.u32 	%r128, [%r127], 1;
$L__BB0_22:
	add.s32 	%r35, %r33, %r28;
	setp.ge.s32 	%p22, %r35, %r94;
	@%p22 bra 	$L__BB0_25;
	mul.wide.s32 	%rd16, %r35, 4;
	add.s64 	%rd17, %rd1, %rd16;
	ld.global.nc.u32 	%r36, [%rd17];
	setp.lt.s32 	%p23, %r36, 0;
	setp.ge.s32 	%p24, %r36, %r95;
	or.pred  	%p25, %p23, %p24;
	@%p25 bra 	$L__BB0_25;
	shl.b32 	%r129, %r36, 2;
	add.s32 	%r130, %r4, %r129;
	atom.shared.add.u32 	%r131, [%r130], 1;
$L__BB0_25:
	add.s32 	%r37, %r35, %r28;
	setp.ge.s32 	%p26, %r37, %r94;
	@%p26 bra 	$L__BB0_28;
	mul.wide.s32 	%rd18, %r37, 4;
	add.s64 	%rd19, %rd1, %rd18;
	ld.global.nc.u32 	%r38, [%rd19];
	setp.lt.s32 	%p27, %r38, 0;
	setp.ge.s32 	%p28, %r38, %r95;
	or.pred  	%p29, %p27, %p28;
	@%p29 bra 	$L__BB0_28;
	shl.b32 	%r132, %r38, 2;
	add.s32 	%r133, %r4, %r132;
	atom.shared.add.u32 	%r134, [%r133], 1;
$L__BB0_28:
	add.s32 	%r39, %r37, %r28;
	setp.ge.s32 	%p30, %r39, %r94;
	@%p30 bra 	$L__BB0_31;
	mul.wide.s32 	%rd20, %r39, 4;
	add.s64 	%rd21, %rd1, %rd20;
	ld.global.nc.u32 	%r40, [%rd21];
	setp.lt.s32 	%p31, %r40, 0;
	setp.ge.s32 	%p32, %r40, %r95;
	or.pred  	%p33, %p31, %p32;
	@%p33 bra 	$L__BB0_31;
	shl.b32 	%r135, %r40, 2;
	add.s32 	%r136, %r4, %r135;
	atom.shared.add.u32 	%r137, [%r136], 1;
$L__BB0_31:
	add.s32 	%r41, %r39, %r28;
	setp.ge.s32 	%p34, %r41, %r94;
	@%p34 bra 	$L__BB0_34;
	mul.wide.s32 	%rd22, %r41, 4;
	add.s64 	%rd23, %rd1, %rd22;
	ld.global.nc.u32 	%r42, [%rd23];
	setp.lt.s32 	%p35, %r42, 0;
	setp.ge.s32 	%p36, %r42, %r95;
	or.pred  	%p37, %p35, %p36;
	@%p37 bra 	$L__BB0_34;
	shl.b32 	%r138, %r42, 2;
	add.s32 	%r139, %r4, %r138;
	atom.shared.add.u32 	%r140, [%r139], 1;
$L__BB0_34:
	add.s32 	%r43, %r41, %r28;
	setp.ge.s32 	%p38, %r43, %r94;
	@%p38 bra 	$L__BB0_37;
	mul.wide.s32 	%rd24, %r43, 4;
	add.s64 	%rd25, %rd1, %rd24;
	ld.global.nc.u32 	%r44, [%rd25];
	setp.lt.s32 	%p39, %r44, 0;
	setp.ge.s32 	%p40, %r44, %r95;
	or.pred  	%p41, %p39, %p40;
	@%p41 bra 	$L__BB0_37;
	shl.b32 	%r141, %r44, 2;
	add.s32 	%r142, %r4, %r141;
	atom.shared.add.u32 	%r143, [%r142], 1;
$L__BB0_37:
	add.s32 	%r45, %r43, %r28;
	setp.ge.s32 	%p42, %r45, %r94;
	@%p42 bra 	$L__BB0_40;
	mul.wide.s32 	%rd26, %r45, 4;
	add.s64 	%rd27, %rd1, %rd26;
	ld.global.nc.u32 	%r46, [%rd27];
	setp.lt.s32 	%p43, %r46, 0;
	setp.ge.s32 	%p44, %r46, %r95;
	or.pred  	%p45, %p43, %p44;
	@%p45 bra 	$L__BB0_40;
	shl.b32 	%r144, %r46, 2;
	add.s32 	%r145, %r4, %r144;
	atom.shared.add.u32 	%r146, [%r145], 1;
$L__BB0_40:
	add.s32 	%r47, %r45, %r28;
	setp.ge.s32 	%p46, %r47, %r94;
	@%p46 bra 	$L__BB0_43;
	mul.wide.s32 	%rd28, %r47, 4;
	add.s64 	%rd29, %rd1, %rd28;
	ld.global.nc.u32 	%r48, [%rd29];
	setp.lt.s32 	%p47, %r48, 0;
	setp.ge.s32 	%p48, %r48, %r95;
	or.pred  	%p49, %p47, %p48;
	@%p49 bra 	$L__BB0_43;
	shl.b32 	%r147, %r48, 2;
	add.s32 	%r148, %r4, %r147;
	atom.shared.add.u32 	%r149, [%r148], 1;
$L__BB0_43:
	add.s32 	%r49, %r47, %r28;
	setp.ge.s32 	%p50, %r49, %r94;
	@%p50 bra 	$L__BB0_46;
	mul.wide.s32 	%rd30, %r49, 4;
	add.s64 	%rd31, %rd1, %rd30;
	ld.global.nc.u32 	%r50, [%rd31];
	setp.lt.s32 	%p51, %r50, 0;
	setp.ge.s32 	%p52, %r50, %r95;
	or.pred  	%p53, %p51, %p52;
	@%p53 bra 	$L__BB0_46;
	shl.b32 	%r150, %r50, 2;
	add.s32 	%r151, %r4, %r150;
	atom.shared.add.u32 	%r152, [%r151], 1;
$L__BB0_46:
	add.s32 	%r51, %r49, %r28;
	setp.ge.s32 	%p54, %r51, %r94;
	@%p54 bra 	$L__BB0_49;
	mul.wide.s32 	%rd32, %r51, 4;
	add.s64 	%rd33, %rd1, %rd32;
	ld.global.nc.u32 	%r52, [%rd33];
	setp.lt.s32 	%p55, %r52, 0;
	setp.ge.s32 	%p56, %r52, %r95;
	or.pred  	%p57, %p55, %p56;
	@%p57 bra 	$L__BB0_49;
	shl.b32 	%r153, %r52, 2;
	add.s32 	%r154, %r4, %r153;
	atom.shared.add.u32 	%r155, [%r154], 1;
$L__BB0_49:
	add.s32 	%r53, %r51, %r28;
	setp.ge.s32 	%p58, %r53, %r94;
	@%p58 bra 	$L__BB0_52;
	mul.wide.s32 	%rd34, %r53, 4;
	add.s64 	%rd35, %rd1, %rd34;
	ld.global.nc.u32 	%r54, [%rd35];
	setp.lt.s32 	%p59, %r54, 0;
	setp.ge.s32 	%p60, %r54, %r95;
	or.pred  	%p61, %p59, %p60;
	@%p61 bra 	$L__BB0_52;
	shl.b32 	%r156, %r54, 2;
	add.s32 	%r157, %r4, %r156;
	atom.shared.add.u32 	%r158, [%r157], 1;
$L__BB0_52:
	add.s32 	%r55, %r53, %r28;
	setp.ge.s32 	%p62, %r55, %r94;
	@%p62 bra 	$L__BB0_55;
	mul.wide.s32 	%rd36, %r55, 4;
	add.s64 	%rd37, %rd1, %rd36;
	ld.global.nc.u32 	%r56, [%rd37];
	setp.lt.s32 	%p63, %r56, 0;
	setp.ge.s32 	%p64, %r56, %r95;
	or.pred  	%p65, %p63, %p64;
	@%p65 bra 	$L__BB0_55;
	shl.b32 	%r159, %r56, 2;
	add.s32 	%r160, %r4, %r159;
	atom.shared.add.u32 	%r161, [%r160], 1;
$L__BB0_55:
	add.s32 	%r57, %r55, %r28;
	setp.ge.s32 	%p66, %r57, %r94;
	@%p66 bra 	$L__BB0_58;
	mul.wide.s32 	%rd38, %r57, 4;
	add.s64 	%rd39, %rd1, %rd38;
	ld.global.nc.u32 	%r58, [%rd39];
	setp.lt.s32 	%p67, %r58, 0;
	setp.ge.s32 	%p68, %r58, %r95;
	or.pred  	%p69, %p67, %p68;
	@%p69 bra 	$L__BB0_58;
	shl.b32 	%r162, %r58, 2;
	add.s32 	%r163, %r4, %r162;
	atom.shared.add.u32 	%r164, [%r163], 1;
$L__BB0_58:
	add.s32 	%r59, %r57, %r28;
	setp.ge.s32 	%p70, %r59, %r94;
	@%p70 bra 	$L__BB0_61;
	mul.wide.s32 	%rd40, %r59, 4;
	add.s64 	%rd41, %rd1, %rd40;
	ld.global.nc.u32 	%r60, [%rd41];
	setp.lt.s32 	%p71, %r60, 0;
	setp.ge.s32 	%p72, %r60, %r95;
	or.pred  	%p73, %p71, %p72;
	@%p73 bra 	$L__BB0_61;
	shl.b32 	%r165, %r60, 2;
	add.s32 	%r166, %r4, %r165;
	atom.shared.add.u32 	%r167, [%r166], 1;
$L__BB0_61:
	setp.ge.s32 	%p74, %r435, %r95;
	bar.sync 	0;
	@%p74 bra 	$L__BB0_102;
	not.b32 	%r168, %r435;
	add.s32 	%r61, %r95, %r168;
	shr.u32 	%r169, %r61, 5;
	add.s32 	%r62, %r169, 1;
	and.b32  	%r63, %r62, 7;
	setp.lt.u32 	%p75, %r61, 224;
	@%p75 bra 	$L__BB0_81;
	and.b32  	%r170, %r62, 268435448;
	neg.s32 	%r433, %r170;
	mul.wide.u32 	%rd42, %r435, 4;
	add.s64 	%rd43, %rd42, %rd2;
	add.s64 	%rd48, %rd43, 512;
	shl.b32 	%r172, %r435, 2;
	add.s32 	%r174, %r172, %r96;
	add.s32 	%r432, %r174, 4608;
$L__BB0_64:
	.pragma "nounroll";
	setp.gt.u32 	%p76, %r1, 31;
	ld.shared.u32 	%r176, [%r432+-4608];
	ld.shared.u32 	%r177, [%r432+-3456];
	add.s32 	%r178, %r177, %r176;
	ld.shared.u32 	%r179, [%r432+-2304];
	add.s32 	%r180, %r179, %r178;
	ld.shared.u32 	%r181, [%r432+-1152];
	add.s32 	%r182, %r181, %r180;
	ld.shared.u32 	%r183, [%r432];
	add.s32 	%r184, %r183, %r182;
	ld.shared.u32 	%r185, [%r432+1152];
	add.s32 	%r186, %r185, %r184;
	ld.shared.u32 	%r187, [%r432+2304];
	add.s32 	%r188, %r187, %r186;
	ld.shared.u32 	%r189, [%r432+3456];
	add.s32 	%r69, %r189, %r188;
	setp.lt.s32 	%p77, %r69, 1;
	or.pred  	%p78, %p77, %p76;
	@%p78 bra 	$L__BB0_66;
	atom.global.add.u32 	%r190, [%rd48+-512], %r69;
$L__BB0_66:
	setp.gt.u32 	%p79, %r1, 31;
	ld.shared.u32 	%r192, [%r432+-4480];
	ld.shared.u32 	%r193, [%r432+-3328];
	add.s32 	%r194, %r193, %r192;
	ld.shared.u32 	%r195, [%r432+-2176];
	add.s32 	%r196, %r195, %r194;
	ld.shared.u32 	%r197, [%r432+-1024];
	add.s32 	%r198, %r197, %r196;
	ld.shared.u32 	%r199, [%r432+128];
	add.s32 	%r200, %r199, %r198;
	ld.shared.u32 	%r201, [%r432+1280];
	add.s32 	%r202, %r201, %r200;
	ld.shared.u32 	%r203, [%r432+2432];
	add.s32 	%r204, %r203, %r202;
	ld.shared.u32 	%r205, [%r432+3584];
	add.s32 	%r70, %r205, %r204;
	setp.lt.s32 	%p80, %r70, 1;
	or.pred  	%p81, %p80, %p79;
	@%p81 bra 	$L__BB0_68;
	atom.global.add.u32 	%r206, [%rd48+-384], %r70;
$L__BB0_68:
	setp.gt.u32 	%p82, %r1, 31;
	ld.shared.u32 	%r208, [%r432+-4352];
	ld.shared.u32 	%r209, [%r432+-3200];
	add.s32 	%r210, %r209, %r208;
	ld.shared.u32 	%r211, [%r432+-2048];
	add.s32 	%r212, %r211, %r210;
	ld.shared.u32 	%r213, [%r432+-896];
	add.s32 	%r214, %r213, %r212;
	ld.shared.u32 	%r215, [%r432+256];
	add.s32 	%r216, %r215, %r214;
	ld.shared.u32 	%r217, [%r432+1408];
	add.s32 	%r218, %r217, %r216;
	ld.shared.u32 	%r219, [%r432+2560];
	add.s32 	%r220, %r219, %r218;
	ld.shared.u32 	%r221, [%r432+3712];
	add.s32 	%r71, %r221, %r220;
	setp.lt.s32 	%p83, %r71, 1;
	or.pred  	%p84, %p83, %p82;
	@%p84 bra 	$L__BB0_70;
	atom.global.add.u32 	%r222, [%rd48+-256], %r71;
$L__BB0_70:
	setp.gt.u32 	%p85, %r1, 31;
	ld.shared.u32 	%r224, [%r432+-4224];
	ld.shared.u32 	%r225, [%r432+-3072];
	add.s32 	%r226, %r225, %r224;
	ld.shared.u32 	%r227, [%r432+-1920];
	add.s32 	%r228, %r227, %r226;
	ld.shared.u32 	%r229, [%r432+-768];
	add.s32 	%r230, %r229, %r228;
	ld.shared.u32 	%r231, [%r432+384];
	add.s32 	%r232, %r231, %r230;
	ld.shared.u32 	%r233, [%r432+1536];
	add.s32 	%r234, %r233, %r232;
	ld.shared.u32 	%r235, [%r432+2688];
	add.s32 	%r236, %r235, %r234;
	ld.shared.u32 	%r237, [%r432+3840];
	add.s32 	%r72, %r237, %r236;
	setp.lt.s32 	%p86, %r72, 1;
	or.pred  	%p87, %p86, %p85;
	@%p87 bra 	$L__BB0_72;
	atom.global.add.u32 	%r238, [%rd48+-128], %r72;
$L__BB0_72:
	setp.gt.u32 	%p88, %r1, 31;
	ld.shared.u32 	%r240, [%r432+-4096];
	ld.shared.u32 	%r241, [%r432+-2944];
	add.s32 	%r242, %r241, %r240;
	ld.shared.u32 	%r243, [%r432+-1792];
	add.s32 	%r244, %r243, %r242;
	ld.shared.u32 	%r245, [%r432+-640];
	add.s32 	%r246, %r245, %r244;
	ld.shared.u32 	%r247, [%r432+512];
	add.s32 	%r248, %r247, %r246;
	ld.shared.u32 	%r249, [%r432+1664];
	add.s32 	%r250, %r249, %r248;
	ld.shared.u32 	%r251, [%r432+2816];
	add.s32 	%r252, %r251, %r250;
	ld.shared.u32 	%r253, [%r432+3968];
	add.s32 	%r73, %r253, %r252;
	setp.lt.s32 	%p89, %r73, 1;
	or.pred  	%p90, %p89, %p88;
	@%p90 bra 	$L__BB0_74;
	atom.global.add.u32 	%r254, [%rd48], %r73;
$L__BB0_74:
	setp.gt.u32 	%p91, %r1, 31;
	ld.shared.u32 	%r256, [%r432+-3968];
	ld.shared.u32 	%r257, [%r432+-2816];
	add.s32 	%r258, %r257, %r256;
	ld.shared.u32 	%r259, [%r432+-1664];
	add.s32 	%r260, %r259, %r258;
	ld.shared.u32 	%r261, [%r432+-512];
	add.s32 	%r262, %r261, %r260;
	ld.shared.u32 	%r263, [%r432+640];
	add.s32 	%r264, %r263, %r262;
	ld.shared.u32 	%r265, [%r432+1792];
	add.s32 	%r266, %r265, %r264;
	ld.shared.u32 	%r267, [%r432+2944];
	add.s32 	%r268, %r267, %r266;
	ld.shared.u32 	%r269, [%r432+4096];
	add.s32 	%r74, %r269, %r268;
	setp.lt.s32 	%p92, %r74, 1;
	or.pred  	%p93, %p92, %p91;
	@%p93 bra 	$L__BB0_76;
	atom.global.add.u32 	%r270, [%rd48+128], %r74;
$L__BB0_76:
	setp.gt.u32 	%p94, %r1, 31;
	ld.shared.u32 	%r272, [%r432+-3840];
	ld.shared.u32 	%r273, [%r432+-2688];
	add.s32 	%r274, %r273, %r272;
	ld.shared.u32 	%r275, [%r432+-1536];
	add.s32 	%r276, %r275, %r274;
	ld.shared.u32 	%r277, [%r432+-384];
	add.s32 	%r278, %r277, %r276;
	ld.shared.u32 	%r279, [%r432+768];
	add.s32 	%r280, %r279, %r278;
	ld.shared.u32 	%r281, [%r432+1920];
	add.s32 	%r282, %r281, %r280;
	ld.shared.u32 	%r283, [%r432+3072];
	add.s32 	%r284, %r283, %r282;
	ld.shared.u32 	%r285, [%r432+4224];
	add.s32 	%r75, %r285, %r284;
	setp.lt.s32 	%p95, %r75, 1;
	or.pred  	%p96, %p95, %p94;
	@%p96 bra 	$L__BB0_78;
	atom.global.add.u32 	%r286, [%rd48+256], %r75;
$L__BB0_78:
	setp.gt.u32 	%p97, %r1, 31;
	ld.shared.u32 	%r288, [%r432+-3712];
	ld.shared.u32 	%r289, [%r432+-2560];
	add.s32 	%r290, %r289, %r288;
	ld.shared.u32 	%r291, [%r432+-1408];
	add.s32 	%r292, %r291, %r290;
	ld.shared.u32 	%r293, [%r432+-256];
	add.s32 	%r294, %r293, %r292;
	ld.shared.u32 	%r295, [%r432+896];
	add.s32 	%r296, %r295, %r294;
	ld.shared.u32 	%r297, [%r432+2048];
	add.s32 	%r298, %r297, %r296;
	ld.shared.u32 	%r299, [%r432+3200];
	add.s32 	%r300, %r299, %r298;
	ld.shared.u32 	%r301, [%r432+4352];
	add.s32 	%r76, %r301, %r300;
	setp.lt.s32 	%p98, %r76, 1;
	or.pred  	%p99, %p98, %p97;
	@%p99 bra 	$L__BB0_80;
	atom.global.add.u32 	%r302, [%rd48+384], %r76;
$L__BB0_80:
	add.s32 	%r435, %r435, 256;
	add.s32 	%r433, %r433, 8;
	add.s64 	%rd48, %rd48, 1024;
	add.s32 	%r432, %r432, 1024;
	setp.ne.s32 	%p100, %r433, 0;
	@%p100 bra 	$L__BB0_64;
$L__BB0_81:
	setp.eq.s32 	%p101, %r63, 0;
	@%p101 bra 	$L__BB0_102;
	setp.lt.u32 	%p102, %r63, 4;
	@%p102 bra 	$L__BB0_92;
	setp.gt.u32 	%p103, %r1, 31;
	shl.b32 	%r304, %r435, 2;
	add.s32 	%r81, %r96, %r304;
	ld.shared.u32 	%r306, [%r81];
	ld.shared.u32 	%r307, [%r81+1152];
	add.s32 	%r308, %r307, %r306;
	ld.shared.u32 	%r309, [%r81+2304];
	add.s32 	%r310, %r309, %r308;
	ld.shared.u32 	%r311, [%r81+3456];
	add.s32 	%r312, %r311, %r310;
	ld.shared.u32 	%r313, [%r81+4608];
	add.s32 	%r314, %r313, %r312;
	ld.shared.u32 	%r315, [%r81+5760];
	add.s32 	%r316, %r315, %r314;
	ld.shared.u32 	%r317, [%r81+6912];
	add.s32 	%r318, %r317, %r316;
	ld.shared.u32 	%r319, [%r81+8064];
	add.s32 	%r82, %r319, %r318;
	setp.lt.s32 	%p104, %r82, 1;
	mul.wide.u32 	%rd44, %r435, 4;
	add.s64 	%rd6, %rd2, %rd44;
	or.pred  	%p105, %p104, %p103;
	@%p105 bra 	$L__BB0_85;
	atom.global.add.u32 	%r320, [%rd6], %r82;
$L__BB0_85:
	setp.gt.u32 	%p106, %r1, 31;
	ld.shared.u32 	%r322, [%r81+128];
	ld.shared.u32 	%r323, [%r81+1280];
	add.s32 	%r324, %r323, %r322;
	ld.shared.u32 	%r325, [%r81+2432];
	add.s32 	%r326, %r325, %r324;
	ld.shared.u32 	%r327, [%r81+3584];
	add.s32 	%r328, %r327, %r326;
	ld.shared.u32 	%r329, [%r81+4736];
	add.s32 	%r330, %r329, %r328;
	ld.shared.u32 	%r331, [%r81+5888];
	add.s32 	%r332, %r331, %r330;
	ld.shared.u32 	%r333, [%r81+7040];
	add.s32 	%r334, %r333, %r332;
	ld.shared.u32 	%r335, [%r81+8192];
	add.s32 	%r83, %r335, %r334;
	setp.lt.s32 	%p107, %r83, 1;
	or.pred  	%p108, %p107, %p106;
	@%p108 bra 	$L__BB0_87;
	atom.global.add.u32 	%r336, [%rd6+128], %r83;
$L__BB0_87:
	setp.gt.u32 	%p109, %r1, 31;
	ld.shared.u32 	%r338, [%r81+256];
	ld.shared.u32 	%r339, [%r81+1408];
	add.s32 	%r340, %r339, %r338;
	ld.shared.u32 	%r341, [%r81+2560];
	add.s32 	%r342, %r341, %r340;
	ld.shared.u32 	%r343, [%r81+3712];
	add.s32 	%r344, %r343, %r342;
	ld.shared.u32 	%r345, [%r81+4864];
	add.s32 	%r346, %r345, %r344;
	ld.shared.u32 	%r347, [%r81+6016];
	add.s32 	%r348, %r347, %r346;
	ld.shared.u32 	%r349, [%r81+7168];
	add.s32 	%r350, %r349, %r348;
	ld.shared.u32 	%r351, [%r81+8320];
	add.s32 	%r84, %r351, %r350;
	setp.lt.s32 	%p110, %r84, 1;
	or.pred  	%p111, %p110, %p109;
	@%p111 bra 	$L__BB0_89;
	atom.global.add.u32 	%r352, [%rd6+256], %r84;
$L__BB0_89:
	setp.gt.u32 	%p112, %r1, 31;
	ld.shared.u32 	%r354, [%r81+384];
	ld.shared.u32 	%r355, [%r81+1536];
	add.s32 	%r356, %r355, %r354;
	ld.shared.u32 	%r357, [%r81+2688];
	add.s32 	%r358, %r357, %r356;
	ld.shared.u32 	%r359, [%r81+3840];
	add.s32 	%r360, %r359, %r358;
	ld.shared.u32 	%r361, [%r81+4992];
	add.s32 	%r362, %r361, %r360;
	ld.shared.u32 	%r363, [%r81+6144];
	add.s32 	%r364, %r363, %r362;
	ld.shared.u32 	%r365, [%r81+7296];
	add.s32 	%r366, %r365, %r364;
	ld.shared.u32 	%r367, [%r81+8448];
	add.s32 	%r85, %r367, %r366;
	setp.lt.s32 	%p113, %r85, 1;
	or.pred  	%p114, %p113, %p112;
	@%p114 bra 	$L__BB0_91;
	atom.global.add.u32 	%r368, [%rd6+384], %r85;
$L__BB0_91:
	add.s32 	%r435, %r435, 128;
$L__BB0_92:
	and.b32  	%r369, %r62, 3;
	setp.eq.s32 	%p115, %r369, 0;
	@%p115 bra 	$L__BB0_102;
	setp.eq.s32 	%p116, %r369, 1;
	@%p116 bra 	$L__BB0_99;
	setp.gt.u32 	%p117, %r1, 31;
	shl.b32 	%r371, %r435, 2;
	add.s32 	%r88, %r96, %r371;
	ld.shared.u32 	%r373, [%r88];
	ld.shared.u32 	%r374, [%r88+1152];
	add.s32 	%r375, %r374, %r373;
	ld.shared.u32 	%r376, [%r88+2304];
	add.s32 	%r377, %r376, %r375;
	ld.shared.u32 	%r378, [%r88+3456];
	add.s32 	%r379, %r378, %r377;
	ld.shared.u32 	%r380, [%r88+4608];
	add.s32 	%r381, %r380, %r379;
	ld.shared.u32 	%r382, [%r88+5760];
	add.s32 	%r383, %r382, %r381;
	ld.shared.u32 	%r384, [%r88+6912];
	add.s32 	%r385, %r384, %r383;
	ld.shared.u32 	%r386, [%r88+8064];
	add.s32 	%r89, %r386, %r385;
	setp.lt.s32 	%p118, %r89, 1;
	mul.wide.u32 	%rd45, %r435, 4;
	add.s64 	%rd7, %rd2, %rd45;
	or.pred  	%p119, %p118, %p117;
	@%p119 bra 	$L__BB0_96;
	atom.global.add.u32 	%r387, [%rd7], %r89;
$L__BB0_96:
	setp.gt.u32 	%p120, %r1, 31;
	ld.shared.u32 	%r389, [%r88+128];
	ld.shared.u32 	%r390, [%r88+1280];
	add.s32 	%r391, %r390, %r389;
	ld.shared.u32 	%r392, [%r88+2432];
	add.s32 	%r393, %r392, %r391;
	ld.shared.u32 	%r394, [%r88+3584];
	add.s32 	%r395, %r394, %r393;
	ld.shared.u32 	%r396, [%r88+4736];
	add.s32 	%r397, %r396, %r395;
	ld.shared.u32 	%r398, [%r88+5888];
	add.s32 	%r399, %r398, %r397;
	ld.shared.u32 	%r400, [%r88+7040];
	add.s32 	%r401, %r400, %r399;
	ld.shared.u32 	%r402, [%r88+8192];
	add.s32 	%r90, %r402, %r401;
	setp.lt.s32 	%p121, %r90, 1;
	or.pred  	%p122, %p121, %p120;
	@%p122 bra 	$L__BB0_98;
	atom.global.add.u32 	%r403, [%rd7+128], %r90;
$L__BB0_98:
	add.s32 	%r435, %r435, 64;
$L__BB0_99:
	and.b32  	%r404, %r61, 32;
	setp.ne.s32 	%p123, %r404, 0;
	@%p123 bra 	$L__BB0_102;
	setp.gt.u32 	%p124, %r1, 31;
	shl.b32 	%r406, %r435, 2;
	add.s32 	%r408, %r96, %r406;
	ld.shared.u32 	%r409, [%r408];
	ld.shared.u32 	%r410, [%r408+1152];
	add.s32 	%r411, %r410, %r409;
	ld.shared.u32 	%r412, [%r408+2304];
	add.s32 	%r413, %r412, %r411;
	ld.shared.u32 	%r414, [%r408+3456];
	add.s32 	%r415, %r414, %r413;
	ld.shared.u32 	%r416, [%r408+4608];
	add.s32 	%r417, %r416, %r415;
	ld.shared.u32 	%r418, [%r408+5760];
	add.s32 	%r419, %r418, %r417;
	ld.shared.u32 	%r420, [%r408+6912];
	add.s32 	%r421, %r420, %r419;
	ld.shared.u32 	%r422, [%r408+8064];
	add.s32 	%r93, %r422, %r421;
	setp.lt.s32 	%p125, %r93, 1;
	or.pred  	%p126, %p125, %p124;
	@%p126 bra 	$L__BB0_102;
	mul.wide.u32 	%rd46, %r435, 4;
	add.s64 	%rd47, %rd2, %rd46;
	atom.global.add.u32 	%r423, [%rd47], %r93;
$L__BB0_102:
	ret;

}


// ===== COMPILED SASS (sm_100) =====

	.target	sm_100

	.elftype	@"ET_EXEC"


//--------------------- .note.nv.tkinfo           --------------------------
	.section	.note.nv.tkinfo,"",@"SHT_NOTE"
	.sectionflags	@"SHF_NOTE_NV_TKINFO"
	.tkinfo
        /*0018*/ 	.word	0x00000002
        /*0030*/ 	.string	""
        /*0030*/ 	.string	"ptxas"
        /*0030*/ 	.string	"Cuda compilation tools, release 13.0, V13.0.88"
        /*0030*/ 	.string	"Build cuda_13.0.r13.0/compiler.36424714_0"
        /*0030*/ 	.string	"-arch sm_100 -m 64 "



//--------------------- .note.nv.cuinfo           --------------------------
	.section	.note.nv.cuinfo,"",@"SHT_NOTE"
	.sectionflags	@"SHF_NOTE_NV_CUINFO"
        /*0018*/ 	.short	0x0002
        /*001a*/ 	.short	0x0064
        /*001c*/ 	.short	0x0082
	.zero		2


//--------------------- .nv.info                  --------------------------
	.section	.nv.info,"",@"SHT_CUDA_INFO"
	.align	4


	//----- nvinfo : EIATTR_REGCOUNT
	.align		4
        /*0000*/ 	.byte	0x04, 0x2f
        /*0002*/ 	.short	(.L_1 - .L_0)
	.align		4
.L_0:
        /*0004*/ 	.word	index@(_Z16histogram_kernelPKiPiii)
        /*0008*/ 	.word	0x0000001f


	//----- nvinfo : EIATTR_FRAME_SIZE
	.align		4
.L_1:
        /*000c*/ 	.byte	0x04, 0x11
        /*000e*/ 	.short	(.L_3 - .L_2)
	.align		4
.L_2:
        /*0010*/ 	.word	index@(_Z16histogram_kernelPKiPiii)
        /*0014*/ 	.word	0x00000000


	//----- nvinfo : EIATTR_MIN_STACK_SIZE
	.align		4
.L_3:
        /*0018*/ 	.byte	0x04, 0x12
        /*001a*/ 	.short	(.L_5 - .L_4)
	.align		4
.L_4:
        /*001c*/ 	.word	index@(_Z16histogram_kernelPKiPiii)
        /*0020*/ 	.word	0x00000000
.L_5:


//--------------------- .nv.compat                --------------------------
	.section	.nv.compat,"",@"SHT_CUDA_COMPAT_INFO"
	.align	4
        /*0000*/ 	.byte	0x02, 0x09, 0x00, 0x00, 0x02, 0x02, 0x01, 0x00, 0x02, 0x05, 0x05, 0x00, 0x03, 0x07, 0x01, 0x01
        /*0010*/ 	.byte	0x02, 0x03, 0x00, 0x00, 0x02, 0x06, 0x01, 0x00, 0x04, 0x0b, 0x08, 0x00, 0x09, 0x00, 0x00, 0x00
        /*0020*/ 	.byte	0x00, 0x00, 0x00, 0x00


//--------------------- .nv.info._Z16histogram_kernelPKiPiii --------------------------
	.section	.nv.info._Z16histogram_kernelPKiPiii,"",@"SHT_CUDA_INFO"
	.sectionflags	@""
	.align	4


	//----- nvinfo : EIATTR_CUDA_API_VERSION
	.align		4
        /*0000*/ 	.byte	0x04, 0x37
        /*0002*/ 	.short	(.L_7 - .L_6)
.L_6:
        /*0004*/ 	.word	0x00000082


	//----- nvinfo : EIATTR_KPARAM_INFO
	.align		4
.L_7:
        /*0008*/ 	.byte	0x04, 0x17
        /*000a*/ 	.short	(.L_9 - .L_8)
.L_8:
        /*000c*/ 	.word	0x00000000
        /*0010*/ 	.short	0x0003
        /*0012*/ 	.short	0x0014
        /*0014*/ 	.byte	0x00, 0xf0, 0x11, 0x00


	//----- nvinfo : EIATTR_KPARAM_INFO
	.align		4
.L_9:
        /*0018*/ 	.byte	0x04, 0x17
        /*001a*/ 	.short	(.L_11 - .L_10)
.L_10:
        /*001c*/ 	.word	0x00000000
        /*0020*/ 	.short	0x0002
        /*0022*/ 	.short	0x0010
        /*0024*/ 	.byte	0x00, 0xf0, 0x11, 0x00


	//----- nvinfo : EIATTR_KPARAM_INFO
	.align		4
.L_11:
        /*0028*/ 	.byte	0x04, 0x17
        /*002a*/ 	.short	(.L_13 - .L_12)
.L_12:
        /*002c*/ 	.word	0x00000000
        /*0030*/ 	.short	0x0001
        /*0032*/ 	.short	0x0008
        /*0034*/ 	.byte	0x00, 0xf5, 0x21, 0x00


	//----- nvinfo : EIATTR_KPARAM_INFO
	.align		4
.L_13:
        /*0038*/ 	.byte	0x04, 0x17
        /*003a*/ 	.short	(.L_15 - .L_14)
.L_14:
        /*003c*/ 	.word	0x00000000
        /*0040*/ 	.short	0x0000
        /*0042*/ 	.short	0x0000
        /*0044*/ 	.byte	0x00, 0xf5, 0x21, 0x00


	//----- nvinfo : EIATTR_SPARSE_MMA_MASK
	.align		4
.L_15:
        /*0048*/ 	.byte	0x03, 0x50
        /*004a*/ 	.short	0x0000


	//----- nvinfo : EIATTR_MAXREG_COUNT
	.align		4
        /*004c*/ 	.byte	0x03, 0x1b
        /*004e*/ 	.short	0x00ff


	//----- nvinfo : EIATTR_NUM_BARRIERS
	.align		4
        /*0050*/ 	.byte	0x02, 0x4c
        /*0052*/ 	.byte	0x01
	.zero		1


	//----- nvinfo : EIATTR_MERCURY_ISA_VERSION
	.align		4
        /*0054*/ 	.byte	0x03, 0x5f
        /*0056*/ 	.short	0x0101


	//----- nvinfo : EIATTR_VRC_CTA_INIT_COUNT
	.align		4
        /*0058*/ 	.byte	0x02, 0x4a
	.zero		1
	.zero		1


	//----- nvinfo : EIATTR_EXIT_INSTR_OFFSETS
	.align		4
        /*005c*/ 	.byte	0x04, 0x1c
        /*005e*/ 	.short	(.L_17 - .L_16)


	//   ....[0]....
.L_16:
        /*0060*/ 	.word	0x000012f0


	//   ....[1]....
        /*0064*/ 	.word	0x00001d40


	//   ....[2]....
        /*0068*/ 	.word	0x00002230


	//   ....[3]....
        /*006c*/ 	.word	0x00002500


	//   ....[4]....
        /*0070*/ 	.word	0x00002600


	//   ....[5]....
        /*0074*/ 	.word	0x00002640


	//----- nvinfo : EIATTR_CRS_STACK_SIZE
	.align		4
.L_17:
        /*0078*/ 	.byte	0x04, 0x1e
        /*007a*/ 	.short	(.L_19 - .L_18)
.L_18:
        /*007c*/ 	.word	0x00000000


	//----- nvinfo : EIATTR_CBANK_PARAM_SIZE
	.align		4
.L_19:
        /*0080*/ 	.byte	0x03, 0x19
        /*0082*/ 	.short	0x0018


	//----- nvinfo : EIATTR_PARAM_CBANK
	.align		4
        /*0084*/ 	.byte	0x04, 0x0a
        /*0086*/ 	.short	(.L_21 - .L_20)
	.align		4
.L_20:
        /*0088*/ 	.word	index@(.nv.constant0._Z16histogram_kernelPKiPiii)
        /*008c*/ 	.short	0x0380
        /*008e*/ 	.short	0x0018


	//----- nvinfo : EIATTR_SW_WAR
	.align		4
.L_21:
        /*0090*/ 	.byte	0x04, 0x36
        /*0092*/ 	.short	(.L_23 - .L_22)
.L_22:
        /*0094*/ 	.word	0x00000008
.L_23:


//--------------------- .nv.callgraph             --------------------------
	.section	.nv.callgraph,"",@"SHT_CUDA_CALLGRAPH"
	.align	4
	.sectionentsize	8
	.align		4
        /*0000*/ 	.word	0x00000000
	.align		4
        /*0004*/ 	.word	0xffffffff
	.align		4
        /*0008*/ 	.word	0x00000000
	.align		4
        /*000c*/ 	.word	0xfffffffe
	.align		4
        /*0010*/ 	.word	0x00000000
	.align		4
        /*0014*/ 	.word	0xfffffffd
	.align		4
        /*0018*/ 	.word	0x00000000
	.align		4
        /*001c*/ 	.word	0xfffffffc


//--------------------- .text._Z16histogram_kernelPKiPiii --------------------------
	.section	.text._Z16histogram_kernelPKiPiii,"ax",@progbits
	.align	128
        .global         _Z16histogram_kernelPKiPiii
        .type           _Z16histogram_kernelPKiPiii,@function
        .size           _Z16histogram_kernelPKiPiii,(.L_x_76 - _Z16histogram_kernelPKiPiii)
        .other          _Z16histogram_kernelPKiPiii,@"STO_CUDA_ENTRY STV_DEFAULT"
_Z16histogram_kernelPKiPiii:
.text._Z16histogram_kernelPKiPiii:
[----:B------:R-:W-:Y:S01]  /*0000*/  LDC R1, c[0x0][0x37c] ;  /* 0x0000df00ff017b82 */ /* 0x000fe20000000800 */
[----:B------:R-:W0:Y:S01]  /*0010*/  S2R R0, SR_TID.X ;  /* 0x0000000000007919 */ /* 0x000e220000002100 */
[----:B------:R-:W1:Y:S01]  /*0020*/  LDCU UR6, c[0x0][0x394] ;  /* 0x00007280ff0677ac */ /* 0x000e620008000800 */
[----:B------:R-:W-:Y:S01]  /*0030*/  MOV R3, 0x400 ;  /* 0x0000040000037802 */ /* 0x000fe20000000f00 */
[----:B------:R-:W-:Y:S01]  /*0040*/  BSSY.RECONVERGENT B0, `(.L_x_0) ;  /* 0x0000052000007945 */ /* 0x000fe20003800200 */
[----:B------:R-:W2:Y:S01]  /*0050*/  S2R R4, SR_CgaCtaId ;  /* 0x0000000000047919 */ /* 0x000ea20000008800 */
[----:B0-----:R-:W-:Y:S02]  /*0060*/  LOP3.LUT R2, R0, 0x1f, RZ, 0xc0, !PT ;  /* 0x0000001f00027812 */ /* 0x001fe400078ec0ff */
[----:B------:R-:W-:Y:S02]  /*0070*/  SHF.R.U32.HI R6, RZ, 0x5, R0 ;  /* 0x00000005ff067819 */ /* 0x000fe40000011600 */
[----:B-1----:R-:W-:-:S02]  /*0080*/  ISETP.GE.AND P0, PT, R2, UR6, PT ;  /* 0x0000000602007c0c */ /* 0x002fc4000bf06270 */
[----:B--2---:R-:W-:-:S05]  /*0090*/  LEA R3, R4, R3, 0x18 ;  /* 0x0000000304037211 */ /* 0x004fca00078ec0ff */
[----:B------:R-:W-:-:S06]  /*00a0*/  IMAD R4, R6, 0x480, R3 ;  /* 0x0000048006047824 */ /* 0x000fcc00078e0203 */
[----:B------:R-:W-:Y:S05]  /*00b0*/  @P0 BRA `(.L_x_1) ;  /* 0x0000000400280947 */ /* 0x000fea0003800000 */
[----:B------:R-:W-:Y:S01]  /*00c0*/  LOP3.LUT R5, RZ, R2, RZ, 0x33, !PT ;  /* 0x00000002ff057212 */ /* 0x000fe200078e33ff */
[----:B------:R-:W-:Y:S04]  /*00d0*/  BSSY.RECONVERGENT B1, `(.L_x_2) ;  /* 0x0000024000017945 */ /* 0x000fe80003800200 */
[----:B------:R-:W-:-:S05]  /*00e0*/  VIADD R5, R5, UR6 ;  /* 0x0000000605057c36 */ /* 0x000fca0008000000 */
[C---:B------:R-:W-:Y:S02]  /*00f0*/  ISETP.GE.U32.AND P0, PT, R5.reuse, 0x1e0, PT ;  /* 0x000001e00500780c */ /* 0x040fe40003f06070 */
[----:B------:R-:W-:Y:S01]  /*0100*/  LEA.HI R9, R5, 0x1, RZ, 0x1b ;  /* 0x0000000105097811 */ /* 0x000fe200078fd8ff */
[----:B------:R-:W-:-:S03]  /*0110*/  IMAD.MOV.U32 R5, RZ, RZ, R2 ;  /* 0x000000ffff057224 */ /* 0x000fc600078e0002 */
[----:B------:R-:W-:-:S04]  /*0120*/  LOP3.LUT R10, R9, 0xf, RZ, 0xc0, !PT ;  /* 0x0000000f090a7812 */ /* 0x000fc800078ec0ff */
[----:B------:R-:W-:-:S03]  /*0130*/  ISETP.NE.AND P1, PT, R10, RZ, PT ;  /* 0x000000ff0a00720c */ /* 0x000fc60003f25270 */
[----:B------:R-:W-:Y:S10]  /*0140*/  @!P0 BRA `(.L_x_3) ;  /* 0x0000000000708947 */ /* 0x000ff40003800000 */
[----:B------:R-:W-:Y:S01]  /*0150*/  IMAD R5, R6, 0x480, RZ ;  /* 0x0000048006057824 */ /* 0x000fe200078e02ff */
[----:B------:R-:W-:Y:S01]  /*0160*/  LOP3.LUT R7, R9, 0xffffff0, RZ, 0xc0, !PT ;  /* 0x0ffffff009077812 */ /* 0x000fe200078ec0ff */
[----:B------:R-:W-:-:S04]  /*0170*/  IMAD.SHL.U32 R8, R2, 0x4, RZ ;  /* 0x0000000402087824 */ /* 0x000fc800078e00ff */
[----:B------:R-:W-:Y:S01]  /*0180*/  IMAD.MOV R7, RZ, RZ, -R7 ;  /* 0x000000ffff077224 */ /* 0x000fe200078e0a07 */
[----:B------:R-:W-:Y:S01]  /*0190*/  LOP3.LUT R8, R5, R8, RZ, 0xfc, !PT ;  /* 0x0000000805087212 */ /* 0x000fe200078efcff */
[----:B------:R-:W-:-:S03]  /*01a0*/  IMAD.MOV.U32 R5, RZ, RZ, R2 ;  /* 0x000000ffff057224 */ /* 0x000fc600078e0002 */
[----:B------:R-:W-:-:S07]  /*01b0*/  IADD3 R8, PT, PT, R8, 0x400, R3 ;  /* 0x0000040008087810 */ /* 0x000fce0007ffe003 */
.L_x_4:
[----:B------:R-:W-:Y:S01]  /*01c0*/  VIADD R7, R7, 0x10 ;  /* 0x0000001007077836 */ /* 0x000fe20000000000 */
[----:B------:R-:W-:Y:S01]  /*01d0*/  STS [R8+-0x400], RZ ;  /* 0xfffc00ff08007388 */ /* 0x000fe20000000800 */
[----:B------:R-:W-:-:S03]  /*01e0*/  VIADD R5, R5, 0x200 ;  /* 0x0000020005057836 */ /* 0x000fc60000000000 */
[----:B------:R-:W-:Y:S01]  /*01f0*/  ISETP.NE.AND P0, PT, R7, RZ, PT ;  /* 0x000000ff0700720c */ /* 0x000fe20003f05270 */
[----:B------:R-:W-:Y:S04]  /*0200*/  STS [R8+-0x380], RZ ;  /* 0xfffc80ff08007388 */ /* 0x000fe80000000800 */
[----:B------:R-:W-:Y:S04]  /*0210*/  STS [R8+-0x300], RZ ;  /* 0xfffd00ff08007388 */ /* 0x000fe80000000800 */
[----:B------:R-:W-:Y:S04]  /*0220*/  STS [R8+-0x280], RZ ;  /* 0xfffd80ff08007388 */ /* 0x000fe80000000800 */
[----:B------:R-:W-:Y:S04]  /*0230*/  STS [R8+-0x200], RZ ;  /* 0xfffe00ff08007388 */ /* 0x000fe80000000800 */
[----:B------:R-:W-:Y:S04]  /*0240*/  STS [R8+-0x180], RZ ;  /* 0xfffe80ff08007388 */ /* 0x000fe80000000800 */
[----:B------:R-:W-:Y:S04]  /*0250*/  STS [R8+-0x100], RZ ;  /* 0xffff00ff08007388 */ /* 0x000fe80000000800 */
[----:B------:R-:W-:Y:S04]  /*0260*/  STS [R8+-0x80], RZ ;  /* 0xffff80ff08007388 */ /* 0x000fe80000000800 */
[----:B------:R-:W-:Y:S04]  /*0270*/  STS [R8], RZ ;  /* 0x000000ff08007388 */ /* 0x000fe80000000800 */
[----:B------:R-:W-:Y:S04]  /*0280*/  STS [R8+0x80], RZ ;  /* 0x000080ff08007388 */ /* 0x000fe80000000800 */
[----:B------:R-:W-:Y:S04]  /*0290*/  STS [R8+0x100], RZ ;  /* 0x000100ff08007388 */ /* 0x000fe80000000800 */
[----:B------:R-:W-:Y:S04]  /*02a0*/  STS [R8+0x180], RZ ;  /* 0x000180ff08007388 */ /* 0x000fe80000000800 */
[----:B------:R-:W-:Y:S04]  /*02b0*/  STS [R8+0x200], RZ ;  /* 0x000200ff08007388 */ /* 0x000fe80000000800 */
[----:B------:R-:W-:Y:S04]  /*02c0*/  STS [R8+0x280], RZ ;  /* 0x000280ff08007388 */ /* 0x000fe80000000800 */
[----:B------:R-:W-:Y:S04]  /*02d0*/  STS [R8+0x300], RZ ;  /* 0x000300ff08007388 */ /* 0x000fe80000000800 */
[----:B------:R0:W-:Y:S02]  /*02e0*/  STS [R8+0x380], RZ ;  /* 0x000380ff08007388 */ /* 0x0001e40000000800 */
[----:B0-----:R-:W-:Y:S01]  /*02f0*/  VIADD R8, R8, 0x800 ;  /* 0x0000080008087836 */ /* 0x001fe20000000000 */
[----:B------:R-:W-:Y:S06]  /*0300*/  @P0 BRA `(.L_x_4) ;  /* 0xfffffffc00ac0947 */ /* 0x000fec000383ffff */
.L_x_3:
[----:B------:R-:W-:Y:S05]  /*0310*/  BSYNC.RECONVERGENT B1 ;  /* 0x0000000000017941 */ /* 0x000fea0003800200 */
.L_x_2:
[----:B------:R-:W-:Y:S05]  /*0320*/  @!P1 BRA `(.L_x_1) ;  /* 0x00000000008c9947 */ /* 0x000fea0003800000 */
[----:B------:R-:W-:Y:S01]  /*0330*/  ISETP.GE.U32.AND P0, PT, R10, 0x8, PT ;  /* 0x000000080a00780c */ /* 0x000fe20003f06070 */
[----:B------:R-:W-:Y:S01]  /*0340*/  BSSY.RECONVERGENT B1, `(.L_x_5) ;  /* 0x000000e000017945 */ /* 0x000fe20003800200 */
[----:B------:R-:W-:-:S04]  /*0350*/  LOP3.LUT R8, R9, 0x7, RZ, 0xc0, !PT ;  /* 0x0000000709087812 */ /* 0x000fc800078ec0ff */
[----:B------:R-:W-:-:S07]  /*0360*/  ISETP.NE.AND P1, PT, R8, RZ, PT ;  /* 0x000000ff0800720c */ /* 0x000fce0003f25270 */
[----:B------:R-:W-:Y:S06]  /*0370*/  @!P0 BRA `(.L_x_6) ;  /* 0x0000000000288947 */ /* 0x000fec0003800000 */
[C---:B------:R-:W-:Y:S02]  /*0380*/  IMAD R7, R5.reuse, 0x4, R4 ;  /* 0x0000000405077824 */ /* 0x040fe400078e0204 */
[----:B------:R-:W-:-:S03]  /*0390*/  VIADD R5, R5, 0x100 ;  /* 0x0000010005057836 */ /* 0x000fc60000000000 */
[----:B------:R0:W-:Y:S04]  /*03a0*/  STS [R7], RZ ;  /* 0x000000ff07007388 */ /* 0x0001e80000000800 */
[----:B------:R0:W-:Y:S04]  /*03b0*/  STS [R7+0x80], RZ ;  /* 0x000080ff07007388 */ /* 0x0001e80000000800 */
[----:B------:R0:W-:Y:S04]  /*03c0*/  STS [R7+0x100], RZ ;  /* 0x000100ff07007388 */ /* 0x0001e80000000800 */
[----:B------:R0:W-:Y:S04]  /*03d0*/  STS [R7+0x180], RZ ;  /* 0x000180ff07007388 */ /* 0x0001e80000000800 */
[----:B------:R0:W-:Y:S04]  /*03e0*/  STS [R7+0x200], RZ ;  /* 0x000200ff07007388 */ /* 0x0001e80000000800 */
[----:B------:R0:W-:Y:S04]  /*03f0*/  STS [R7+0x280], RZ ;  /* 0x000280ff07007388 */ /* 0x0001e80000000800 */
[----:B------:R0:W-:Y:S04]  /*0400*/  STS [R7+0x300], RZ ;  /* 0x000300ff07007388 */ /* 0x0001e80000000800 */
[----:B------:R0:W-:Y:S02]  /*0410*/  STS [R7+0x380], RZ ;  /* 0x000380ff07007388 */ /* 0x0001e40000000800 */
.L_x_6:
[----:B------:R-:W-:Y:S05]  /*0420*/  BSYNC.RECONVERGENT B1 ;  /* 0x0000000000017941 */ /* 0x000fea0003800200 */
.L_x_5:
[----:B------:R-:W-:Y:S05]  /*0430*/  @!P1 BRA `(.L_x_1) ;  /* 0x0000000000489947 */ /* 0x000fea0003800000 */
[----:B------:R-:W-:Y:S02]  /*0440*/  ISETP.GE.U32.AND P0, PT, R8, 0x4, PT ;  /* 0x000000040800780c */ /* 0x000fe40003f06070 */
[----:B------:R-:W-:-:S04]  /*0450*/  LOP3.LUT R9, R9, 0x3, RZ, 0xc0, !PT ;  /* 0x0000000309097812 */ /* 0x000fc800078ec0ff */
[----:B------:R-:W-:-:S07]  /*0460*/  ISETP.NE.AND P1, PT, R9, RZ, PT ;  /* 0x000000ff0900720c */ /* 0x000fce0003f25270 */
[C---:B0-----:R-:W-:Y:S02]  /*0470*/  @P0 IMAD R7, R5.reuse, 0x4, R4 ;  /* 0x0000000405070824 */ /* 0x041fe400078e0204 */
[----:B------:R-:W-:-:S03]  /*0480*/  @P0 VIADD R5, R5, 0x80 ;  /* 0x0000008005050836 */ /* 0x000fc60000000000 */
[----:B------:R1:W-:Y:S04]  /*0490*/  @P0 STS [R7], RZ ;  /* 0x000000ff07000388 */ /* 0x0003e80000000800 */
[----:B------:R1:W-:Y:S04]  /*04a0*/  @P0 STS [R7+0x80], RZ ;  /* 0x000080ff07000388 */ /* 0x0003e80000000800 */
[----:B------:R1:W-:Y:S04]  /*04b0*/  @P0 STS [R7+0x100], RZ ;  /* 0x000100ff07000388 */ /* 0x0003e80000000800 */
[----:B------:R1:W-:Y:S01]  /*04c0*/  @P0 STS [R7+0x180], RZ ;  /* 0x000180ff07000388 */ /* 0x0003e20000000800 */
[----:B------:R-:W-:Y:S05]  /*04d0*/  @!P1 BRA `(.L_x_1) ;  /* 0x0000000000209947 */ /* 0x000fea0003800000 */
[----:B------:R-:W-:Y:S02]  /*04e0*/  IMAD R8, R6, 0x120, R5 ;  /* 0x0000012006087824 */ /* 0x000fe400078e0205 */
[----:B------:R-:W-:Y:S02]  /*04f0*/  IMAD.MOV R6, RZ, RZ, -R9 ;  /* 0x000000ffff067224 */ /* 0x000fe400078e0a09 */
[----:B------:R-:W-:-:S07]  /*0500*/  IMAD.U32 R5, R8, 0x4, R3 ;  /* 0x0000000408057824 */ /* 0x000fce00078e0003 */
.L_x_7:
[----:B------:R-:W-:Y:S01]  /*0510*/  VIADD R6, R6, 0x1 ;  /* 0x0000000106067836 */ /* 0x000fe20000000000 */
[----:B------:R0:W-:Y:S04]  /*0520*/  STS [R5], RZ ;  /* 0x000000ff05007388 */ /* 0x0001e80000000800 */
[----:B------:R-:W-:Y:S01]  /*0530*/  ISETP.NE.AND P0, PT, R6, RZ, PT ;  /* 0x000000ff0600720c */ /* 0x000fe20003f05270 */
[----:B0-----:R-:W-:-:S12]  /*0540*/  VIADD R5, R5, 0x80 ;  /* 0x0000008005057836 */ /* 0x001fd80000000000 */
[----:B------:R-:W-:Y:S05]  /*0550*/  @P0 BRA `(.L_x_7) ;  /* 0xfffffffc00ec0947 */ /* 0x000fea000383ffff */
.L_x_1:
[----:B------:R-:W-:Y:S05]  /*0560*/  BSYNC.RECONVERGENT B0 ;  /* 0x0000000000007941 */ /* 0x000fea0003800200 */
.L_x_0:
[----:B------:R-:W0:Y:S01]  /*0570*/  S2UR UR4, SR_CTAID.X ;  /* 0x00000000000479c3 */ /* 0x000e220000002500 */
[----:B------:R-:W2:Y:S01]  /*0580*/  LDCU UR7, c[0x0][0x390] ;  /* 0x00007200ff0777ac */ /* 0x000ea20008000800 */
[----:B------:R-:W-:Y:S06]  /*0590*/  BSSY.RECONVERGENT B0, `(.L_x_8) ;  /* 0x000001e000007945 */ /* 0x000fec0003800200 */
[----:B------:R-:W-:Y:S01]  /*05a0*/  BAR.SYNC.DEFER_BLOCKING 0x0 ;  /* 0x0000000000007b1d */ /* 0x000fe20000010000 */
[----:B------:R-:W-:-:S07]  /*05b0*/  ISETP.GE.AND P1, PT, R2, UR6, PT ;  /* 0x0000000602007c0c */ /* 0x000fce000bf26270 */
[----:B------:R-:W0:Y:S02]  /*05c0*/  LDC R5, c[0x0][0x360] ;  /* 0x0000d800ff057b82 */ /* 0x000e240000000800 */
[----:B01----:R-:W-:Y:S01]  /*05d0*/  IMAD R7, R5, UR4, RZ ;  /* 0x0000000405077c24 */ /* 0x003fe2000f8e02ff */
[----:B------:R-:W0:Y:S03]  /*05e0*/  LDCU.64 UR4, c[0x0][0x358] ;  /* 0x00006b00ff0477ac */ /* 0x000e260008000a00 */
[----:B------:R-:W-:-:S04]  /*05f0*/  IMAD R11, R7, 0x10, R0 ;  /* 0x00000010070b7824 */ /* 0x000fc800078e0200 */
[C---:B------:R-:W-:Y:S01]  /*0600*/  IMAD.IADD R13, R11.reuse, 0x1, R5 ;  /* 0x000000010b0d7824 */ /* 0x040fe200078e0205 */
[----:B--2---:R-:W-:-:S03]  /*0610*/  ISETP.GE.AND P0, PT, R11, UR7, PT ;  /* 0x000000070b007c0c */ /* 0x004fc6000bf06270 */
[C---:B------:R-:W-:Y:S01]  /*0620*/  IMAD.IADD R9, R13.reuse, 0x1, R5 ;  /* 0x000000010d097824 */ /* 0x040fe200078e0205 */
[----:B------:R-:W-:-:S03]  /*0630*/  ISETP.GE.AND P4, PT, R13, UR7, PT ;  /* 0x000000070d007c0c */ /* 0x000fc6000bf86270 */
[C---:B------:R-:W-:Y:S01]  /*0640*/  IMAD.IADD R20, R9.reuse, 0x1, R5 ;  /* 0x0000000109147824 */ /* 0x040fe200078e0205 */
[----:B------:R-:W-:-:S03]  /*0650*/  ISETP.GE.AND P3, PT, R9, UR7, PT ;  /* 0x0000000709007c0c */ /* 0x000fc6000bf66270 */
[C---:B------:R-:W-:Y:S01]  /*0660*/  IMAD.IADD R7, R20.reuse, 0x1, R5 ;  /* 0x0000000114077824 */ /* 0x040fe200078e0205 */
[----:B------:R-:W-:-:S03]  /*0670*/  ISETP.GE.AND P2, PT, R20, UR7, PT ;  /* 0x0000000714007c0c */ /* 0x000fc6000bf46270 */
[----:B------:R-:W-:-:S04]  /*0680*/  IMAD.IADD R16, R7, 0x1, R5 ;  /* 0x0000000107107824 */ /* 0x000fc800078e0205 */
[----:B------:R-:W-:-:S04]  /*0690*/  IMAD.IADD R6, R16, 0x1, R5 ;  /* 0x0000000110067824 */ /* 0x000fc800078e0205 */
[----:B------:R-:W-:-:S04]  /*06a0*/  IMAD.IADD R8, R6, 0x1, R5 ;  /* 0x0000000106087824 */ /* 0x000fc800078e0205 */
[----:B------:R-:W-:-:S04]  /*06b0*/  IMAD.IADD R10, R8, 0x1, R5 ;  /* 0x00000001080a7824 */ /* 0x000fc800078e0205 */
[----:B------:R-:W-:-:S04]  /*06c0*/  IMAD.IADD R12, R10, 0x1, R5 ;  /* 0x000000010a0c7824 */ /* 0x000fc800078e0205 */
[----:B------:R-:W-:Y:S01]  /*06d0*/  IMAD.IADD R14, R12, 0x1, R5 ;  /* 0x000000010c0e7824 */ /* 0x000fe200078e0205 */
[----:B0-----:R-:W-:Y:S06]  /*06e0*/  @P0 BRA `(.L_x_9) ;  /* 0x0000000000200947 */ /* 0x001fec0003800000 */
[----:B------:R-:W0:Y:S02]  /*06f0*/  LDC.64 R18, c[0x0][0x380] ;  /* 0x0000e000ff127b82 */ /* 0x000e240000000a00 */
[----:B0-----:R-:W-:-:S06]  /*0700*/  IMAD.WIDE R18, R11, 0x4, R18 ;  /* 0x000000040b127825 */ /* 0x001fcc00078e0212 */
[----:B------:R-:W2:Y:S02]  /*0710*/  LDG.E.CONSTANT R19, desc[UR4][R18.64] ;  /* 0x0000000412137981 */ /* 0x000ea4000c1e9900 */
[----:B--2---:R-:W-:-:S04]  /*0720*/  ISETP.GE.AND P0, PT, R19, UR6, PT ;  /* 0x0000000613007c0c */ /* 0x004fc8000bf06270 */
[----:B------:R-:W-:-:S13]  /*0730*/  ISETP.LT.OR P0, PT, R19, RZ, P0 ;  /* 0x000000ff1300720c */ /* 0x000fda0000701670 */
[----:B------:R-:W-:Y:S05]  /*0740*/  @P0 BRA `(.L_x_9) ;  /* 0x0000000000080947 */ /* 0x000fea0003800000 */
[----:B------:R-:W-:-:S05]  /*0750*/  IMAD R19, R19, 0x4, R4 ;  /* 0x0000000413137824 */ /* 0x000fca00078e0204 */
[----:B------:R0:W-:Y:S02]  /*0760*/  ATOMS.POPC.INC.32 RZ, [R19+URZ] ;  /* 0x0000000013ff7f8c */ /* 0x0001e4000d8000ff */
.L_x_9:
[----:B------:R-:W-:Y:S05]  /*0770*/  BSYNC.RECONVERGENT B0 ;  /* 0x0000000000007941 */ /* 0x000fea0003800200 */
.L_x_8:
[----:B------:R-:W-:Y:S04]  /*0780*/  BSSY.RECONVERGENT B0, `(.L_x_10) ;  /* 0x000000a000007945 */ /* 0x000fe80003800200 */
[----:B------:R-:W-:Y:S05]  /*0790*/  @P4 BRA `(.L_x_11) ;  /* 0x0000000000204947 */ /* 0x000fea0003800000 */
[----:B0-----:R-:W0:Y:S02]  /*07a0*/  LDC.64 R18, c[0x0][0x380] ;  /* 0x0000e000ff127b82 */ /* 0x001e240000000a00 */
[----:B0-----:R-:W-:-:S06]  /*07b0*/  IMAD.WIDE R18, R13, 0x4, R18 ;  /* 0x000000040d127825 */ /* 0x001fcc00078e0212 */
[----:B------:R-:W2:Y:S02]  /*07c0*/  LDG.E.CONSTANT R19, desc[UR4][R18.64] ;  /* 0x0000000412137981 */ /* 0x000ea4000c1e9900 */
[----:B--2---:R-:W-:-:S04]  /*07d0*/  ISETP.GE.AND P0, PT, R19, UR6, PT ;  /* 0x0000000613007c0c */ /* 0x004fc8000bf06270 */
[----:B------:R-:W-:-:S13]  /*07e0*/  ISETP.LT.OR P0, PT, R19, RZ, P0 ;  /* 0x000000ff1300720c */ /* 0x000fda0000701670 */
[----:B------:R-:W-:Y:S05]  /*07f0*/  @P0 BRA `(.L_x_11) ;  /* 0x0000000000080947 */ /* 0x000fea0003800000 */
[----:B------:R-:W-:-:S05]  /*0800*/  IMAD R19, R19, 0x4, R4 ;  /* 0x0000000413137824 */ /* 0x000fca00078e0204 */
[----:B------:R1:W-:Y:S02]  /*0810*/  ATOMS.POPC.INC.32 RZ, [R19+URZ] ;  /* 0x0000000013ff7f8c */ /* 0x0003e4000d8000ff */
.L_x_11:
[----:B------:R-:W-:Y:S05]  /*0820*/  BSYNC.RECONVERGENT B0 ;  /* 0x0000000000007941 */ /* 0x000fea0003800200 */
.L_x_10:
[----:B------:R-:W-:Y:S04]  /*0830*/  BSSY.RECONVERGENT B0, `(.L_x_12) ;  /* 0x000000a000007945 */ /* 0x000fe80003800200 */
[----:B------:R-:W-:Y:S05]  /*0840*/  @P3 BRA `(.L_x_13) ;  /* 0x0000000000203947 */ /* 0x000fea0003800000 */
[----:B01----:R-:W0:Y:S02]  /*0850*/  LDC.64 R18, c[0x0][0x380] ;  /* 0x0000e000ff127b82 */ /* 0x003e240000000a00 */
[----:B0-----:R-:W-:-:S06]  /*0860*/  IMAD.WIDE R18, R9, 0x4, R18 ;  /* 0x0000000409127825 */ /* 0x001fcc00078e0212 */
[----:B------:R-:W2:Y:S02]  /*0870*/  LDG.E.CONSTANT R19, desc[UR4][R18.64] ;  /* 0x0000000412137981 */ /* 0x000ea4000c1e9900 */
[----:B--2---:R-:W-:-:S04]  /*0880*/  ISETP.GE.AND P0, PT, R19, UR6, PT ;  /* 0x0000000613007c0c */ /* 0x004fc8000bf06270 */
[----:B------:R-:W-:-:S13]  /*0890*/  ISETP.LT.OR P0, PT, R19, RZ, P0 ;  /* 0x000000ff1300720c */ /* 0x000fda0000701670 */
[----:B------:R-:W-:Y:S05]  /*08a0*/  @P0 BRA `(.L_x_13) ;  /* 0x0000000000080947 */ /* 0x000fea0003800000 */
[----:B------:R-:W-:-:S05]  /*08b0*/  IMAD R19, R19, 0x4, R4 ;  /* 0x0000000413137824 */ /* 0x000fca00078e0204 */
[----:B------:R2:W-:Y:S02]  /*08c0*/  ATOMS.POPC.INC.32 RZ, [R19+URZ] ;  /* 0x0000000013ff7f8c */ /* 0x0005e4000d8000ff */
.L_x_13:
[----:B------:R-:W-:Y:S05]  /*08d0*/  BSYNC.RECONVERGENT B0 ;  /* 0x0000000000007941 */ /* 0x000fea0003800200 */
.L_x_12:
[----:B------:R-:W-:Y:S04]  /*08e0*/  BSSY.RECONVERGENT B0, `(.L_x_14) ;  /* 0x000000a000007945 */ /* 0x000fe80003800200 */
[----:B------:R-:W-:Y:S05]  /*08f0*/  @P2 BRA `(.L_x_15) ;  /* 0x0000000000202947 */ /* 0x000fea0003800000 */
[----:B012---:R-:W0:Y:S02]  /*0900*/  LDC.64 R18, c[0x0][0x380] ;  /* 0x0000e000ff127b82 */ /* 0x007e240000000a00 */
[----:B0-----:R-:W-:-:S06]  /*0910*/  IMAD.WIDE R20, R20, 0x4, R18 ;  /* 0x0000000414147825 */ /* 0x001fcc00078e0212 */
[----:B------:R-:W2:Y:S02]  /*0920*/  LDG.E.CONSTANT R21, desc[UR4][R20.64] ;  /* 0x0000000414157981 */ /* 0x000ea4000c1e9900 */
[----:B--2---:R-:W-:-:S04]  /*0930*/  ISETP.GE.AND P0, PT, R21, UR6, PT ;  /* 0x0000000615007c0c */ /* 0x004fc8000bf06270 */
[----:B------:R-:W-:-:S13]  /*0940*/  ISETP.LT.OR P0, PT, R21, RZ, P0 ;  /* 0x000000ff1500720c */ /* 0x000fda0000701670 */
[----:B------:R-:W-:Y:S05]  /*0950*/  @P0 BRA `(.L_x_15) ;  /* 0x0000000000080947 */ /* 0x000fea0003800000 */
[----:B------:R-:W-:-:S05]  /*0960*/  IMAD R21, R21, 0x4, R4 ;  /* 0x0000000415157824 */ /* 0x000fca00078e0204 */
[----:B------:R3:W-:Y:S02]  /*0970*/  ATOMS.POPC.INC.32 RZ, [R21+URZ] ;  /* 0x0000000015ff7f8c */ /* 0x0007e4000d8000ff */
.L_x_15:
[----:B------:R-:W-:Y:S05]  /*0980*/  BSYNC.RECONVERGENT B0 ;  /* 0x0000000000007941 */ /* 0x000fea0003800200 */
.L_x_14:
[----:B------:R-:W-:Y:S01]  /*0990*/  ISETP.GE.AND P0, PT, R7, UR7, PT ;  /* 0x0000000707007c0c */ /* 0x000fe2000bf06270 */
[--C-:B------:R-:W-:Y:S01]  /*09a0*/  IMAD.IADD R20, R14, 0x1, R5.reuse ;  /* 0x000000010e147824 */ /* 0x100fe200078e0205 */
[----:B------:R-:W-:Y:S01]  /*09b0*/  BSSY.RECONVERGENT B0, `(.L_x_16) ;  /* 0x0000012000007945 */ /* 0x000fe20003800200 */
[----:B------:R-:W-:Y:S02]  /*09c0*/  ISETP.GE.AND P2, PT, R16, UR7, PT ;  /* 0x0000000710007c0c */ /* 0x000fe4000bf46270 */
[--C-:B------:R-:W-:Y:S01]  /*09d0*/  IMAD.IADD R22, R20, 0x1, R5.reuse ;  /* 0x0000000114167824 */ /* 0x100fe200078e0205 */
[----:B------:R-:W-:Y:S02]  /*09e0*/  ISETP.GE.AND P3, PT, R6, UR7, PT ;  /* 0x0000000706007c0c */ /* 0x000fe4000bf66270 */
[----:B------:R-:W-:Y:S01]  /*09f0*/  ISETP.GE.AND P4, PT, R8, UR7, PT ;  /* 0x0000000708007c0c */ /* 0x000fe2000bf86270 */
[----:B------:R-:W-:Y:S01]  /*0a00*/  IMAD.IADD R24, R22, 0x1, R5 ;  /* 0x0000000116187824 */ /* 0x000fe200078e0205 */
[----:B------:R-:W-:-:S02]  /*0a10*/  ISETP.GE.AND P5, PT, R10, UR7, PT ;  /* 0x000000070a007c0c */ /* 0x000fc4000bfa6270 */
[----:B------:R-:W-:Y:S01]  /*0a20*/  ISETP.GE.AND P6, PT, R12, UR7, PT ;  /* 0x000000070c007c0c */ /* 0x000fe2000bfc6270 */
[----:B------:R-:W-:Y:S01]  /*0a30*/  IMAD.IADD R26, R24, 0x1, R5 ;  /* 0x00000001181a7824 */ /* 0x000fe200078e0205 */
[----:B------:R-:W-:Y:S11]  /*0a40*/  @P0 BRA `(.L_x_17) ;  /* 0x0000000000200947 */ /* 0x000ff60003800000 */
        /* <DEDUP_REMOVED lines=8> */
.L_x_17:
[----:B------:R-:W-:Y:S05]  /*0ad0*/  BSYNC.RECONVERGENT B0 ;  /* 0x0000000000007941 */ /* 0x000fea0003800200 */
.L_x_16:
[----:B------:R-:W-:Y:S04]  /*0ae0*/  BSSY.RECONVERGENT B0, `(.L_x_18) ;  /* 0x000000a000007945 */ /* 0x000fe80003800200 */
[----:B------:R-:W-:Y:S05]  /*0af0*/  @P2 BRA `(.L_x_19) ;  /* 0x0000000000202947 */ /* 0x000fea0003800000 */
[----:B012-4-:R-:W0:Y:S02]  /*0b00*/  LDC.64 R18, c[0x0][0x380] ;  /* 0x0000e000ff127b82 */ /* 0x017e240000000a00 */
[----:B0-----:R-:W-:-:S06]  /*0b10*/  IMAD.WIDE R18, R16, 0x4, R18 ;  /* 0x0000000410127825 */ /* 0x001fcc00078e0212 */
[----:B------:R-:W2:Y:S02]  /*0b20*/  LDG.E.CONSTANT R19, desc[UR4][R18.64] ;  /* 0x0000000412137981 */ /* 0x000ea4000c1e9900 */
[----:B--2---:R-:W-:-:S04]  /*0b30*/  ISETP.GE.AND P0, PT, R19, UR6, PT ;  /* 0x0000000613007c0c */ /* 0x004fc8000bf06270 */
[----:B------:R-:W-:-:S13]  /*0b40*/  ISETP.LT.OR P0, PT, R19, RZ, P0 ;  /* 0x000000ff1300720c */ /* 0x000fda0000701670 */
[----:B------:R-:W-:Y:S05]  /*0b50*/  @P0 BRA `(.L_x_19) ;  /* 0x0000000000080947 */ /* 0x000fea0003800000 */
[----:B------:R-:W-:-:S05]  /*0b60*/  IMAD R19, R19, 0x4, R4 ;  /* 0x0000000413137824 */ /* 0x000fca00078e0204 */
[----:B------:R0:W-:Y:S02]  /*0b70*/  ATOMS.POPC.INC.32 RZ, [R19+URZ] ;  /* 0x0000000013ff7f8c */ /* 0x0001e4000d8000ff */
.L_x_19:
[----:B------:R-:W-:Y:S05]  /*0b80*/  BSYNC.RECONVERGENT B0 ;  /* 0x0000000000007941 */ /* 0x000fea0003800200 */
.L_x_18:
[----:B------:R-:W-:Y:S04]  /*0b90*/  BSSY.RECONVERGENT B0, `(.L_x_20) ;  /* 0x000000a000007945 */ /* 0x000fe80003800200 */
[----:B------:R-:W-:Y:S05]  /*0ba0*/  @P3 BRA `(.L_x_21) ;  /* 0x0000000000203947 */ /* 0x000fea0003800000 */
[----:B------:R-:W5:Y:S02]  /*0bb0*/  LDC.64 R16, c[0x0][0x380] ;  /* 0x0000e000ff107b82 */ /* 0x000f640000000a00 */
[----:B-----5:R-:W-:-:S06]  /*0bc0*/  IMAD.WIDE R16, R6, 0x4, R16 ;  /* 0x0000000406107825 */ /* 0x020fcc00078e0210 */
[----:B------:R-:W5:Y:S02]  /*0bd0*/  LDG.E.CONSTANT R17, desc[UR4][R16.64] ;  /* 0x0000000410117981 */ /* 0x000f64000c1e9900 */
[----:B-----5:R-:W-:-:S04]  /*0be0*/  ISETP.GE.AND P0, PT, R17, UR6, PT ;  /* 0x0000000611007c0c */ /* 0x020fc8000bf06270 */
[----:B------:R-:W-:-:S13]  /*0bf0*/  ISETP.LT.OR P0, PT, R17, RZ, P0 ;  /* 0x000000ff1100720c */ /* 0x000fda0000701670 */
[----:B------:R-:W-:Y:S05]  /*0c00*/  @P0 BRA `(.L_x_21) ;  /* 0x0000000000080947 */ /* 0x000fea0003800000 */
[----:B------:R-:W-:-:S05]  /*0c10*/  IMAD R17, R17, 0x4, R4 ;  /* 0x0000000411117824 */ /* 0x000fca00078e0204 */
[----:B------:R0:W-:Y:S02]  /*0c20*/  ATOMS.POPC.INC.32 RZ, [R17+URZ] ;  /* 0x0000000011ff7f8c */ /* 0x0001e4000d8000ff */
.L_x_21:
[----:B------:R-:W-:Y:S05]  /*0c30*/  BSYNC.RECONVERGENT B0 ;  /* 0x0000000000007941 */ /* 0x000fea0003800200 */
.L_x_20:
        /* <DEDUP_REMOVED lines=10> */
.L_x_23:
[----:B------:R-:W-:Y:S05]  /*0ce0*/  BSYNC.RECONVERGENT B0 ;  /* 0x0000000000007941 */ /* 0x000fea0003800200 */
.L_x_22:
        /* <DEDUP_REMOVED lines=10> */
.L_x_25:
[----:B------:R-:W-:Y:S05]  /*0d90*/  BSYNC.RECONVERGENT B0 ;  /* 0x0000000000007941 */ /* 0x000fea0003800200 */
.L_x_24:
        /* <DEDUP_REMOVED lines=10> */
.L_x_27:
[----:B------:R-:W-:Y:S05]  /*0e40*/  BSYNC.RECONVERGENT B0 ;  /* 0x0000000000007941 */ /* 0x000fea0003800200 */
.L_x_26:
[----:B------:R-:W-:Y:S01]  /*0e50*/  ISETP.GE.AND P0, PT, R14, UR7, PT ;  /* 0x000000070e007c0c */ /* 0x000fe2000bf06270 */
[----:B------:R-:W-:Y:S01]  /*0e60*/  IMAD.IADD R5, R26, 0x1, R5 ;  /* 0x000000011a057824 */ /* 0x000fe200078e0205 */
[----:B------:R-:W-:Y:S01]  /*0e70*/  BSSY.RECONVERGENT B0, `(.L_x_28) ;  /* 0x000000f000007945 */ /* 0x000fe20003800200 */
[----:B------:R-:W-:Y:S02]  /*0e80*/  ISETP.GE.AND P2, PT, R20, UR7, PT ;  /* 0x0000000714007c0c */ /* 0x000fe4000bf46270 */
[----:B------:R-:W-:Y:S02]  /*0e90*/  ISETP.GE.AND P3, PT, R22, UR7, PT ;  /* 0x0000000716007c0c */ /* 0x000fe4000bf66270 */
[----:B------:R-:W-:Y:S02]  /*0ea0*/  ISETP.GE.AND P4, PT, R24, UR7, PT ;  /* 0x0000000718007c0c */ /* 0x000fe4000bf86270 */
[----:B------:R-:W-:Y:S02]  /*0eb0*/  ISETP.GE.AND P5, PT, R26, UR7, PT ;  /* 0x000000071a007c0c */ /* 0x000fe4000bfa6270 */
[----:B------:R-:W-:-:S02]  /*0ec0*/  ISETP.GE.AND P6, PT, R5, UR7, PT ;  /* 0x0000000705007c0c */ /* 0x000fc4000bfc6270 */
[----:B------:R-:W-:Y:S11]  /*0ed0*/  @P0 BRA `(.L_x_29) ;  /* 0x0000000000200947 */ /* 0x000ff60003800000 */
        /* <DEDUP_REMOVED lines=8> */
.L_x_29:
[----:B------:R-:W-:Y:S05]  /*0f60*/  BSYNC.RECONVERGENT B0 ;  /* 0x0000000000007941 */ /* 0x000fea0003800200 */
.L_x_28:
[----:B------:R-:W-:Y:S04]  /*0f70*/  BSSY.RECONVERGENT B0, `(.L_x_30) ;  /* 0x000000a000007945 */ /* 0x000fe80003800200 */
[----:B------:R-:W-:Y:S05]  /*0f80*/  @P2 BRA `(.L_x_31) ;  /* 0x0000000000202947 */ /* 0x000fea0003800000 */
[----:B------:R-:W3:Y:S02]  /*0f90*/  LDC.64 R6, c[0x0][0x380] ;  /* 0x0000e000ff067b82 */ /* 0x000ee40000000a00 */
[----:B---3--:R-:W-:-:S06]  /*0fa0*/  IMAD.WIDE R20, R20, 0x4, R6 ;  /* 0x0000000414147825 */ /* 0x008fcc00078e0206 */
[----:B------:R-:W3:Y:S02]  /*0fb0*/  LDG.E.CONSTANT R21, desc[UR4][R20.64] ;  /* 0x0000000414157981 */ /* 0x000ee4000c1e9900 */
[----:B---3--:R-:W-:-:S04]  /*0fc0*/  ISETP.GE.AND P0, PT, R21, UR6, PT ;  /* 0x0000000615007c0c */ /* 0x008fc8000bf06270 */
[----:B------:R-:W-:-:S13]  /*0fd0*/  ISETP.LT.OR P0, PT, R21, RZ, P0 ;  /* 0x000000ff1500720c */ /* 0x000fda0000701670 */
[----:B------:R-:W-:Y:S05]  /*0fe0*/  @P0 BRA `(.L_x_31) ;  /* 0x0000000000080947 */ /* 0x000fea0003800000 */
[----:B------:R-:W-:-:S05]  /*0ff0*/  IMAD R21, R21, 0x4, R4 ;  /* 0x0000000415157824 */ /* 0x000fca00078e0204 */
[----:B------:R3:W-:Y:S02]  /*1000*/  ATOMS.POPC.INC.32 RZ, [R21+URZ] ;  /* 0x0000000015ff7f8c */ /* 0x0007e4000d8000ff */
.L_x_31:
[----:B------:R-:W-:Y:S05]  /*1010*/  BSYNC.RECONVERGENT B0 ;  /* 0x0000000000007941 */ /* 0x000fea0003800200 */
.L_x_30:
        /* <DEDUP_REMOVED lines=10> */
.L_x_33:
[----:B------:R-:W-:Y:S05]  /*10c0*/  BSYNC.RECONVERGENT B0 ;  /* 0x0000000000007941 */ /* 0x000fea0003800200 */
.L_x_32:
        /* <DEDUP_REMOVED lines=10> */
.L_x_35:
[----:B------:R-:W-:Y:S05]  /*1170*/  BSYNC.RECONVERGENT B0 ;  /* 0x0000000000007941 */ /* 0x000fea0003800200 */
.L_x_34:
        /* <DEDUP_REMOVED lines=10> */
.L_x_37:
[----:B------:R-:W-:Y:S05]  /*1220*/  BSYNC.RECONVERGENT B0 ;  /* 0x0000000000007941 */ /* 0x000fea0003800200 */
.L_x_36:
        /* <DEDUP_REMOVED lines=10> */
.L_x_39:
[----:B------:R-:W-:Y:S05]  /*12d0*/  BSYNC.RECONVERGENT B0 ;  /* 0x0000000000007941 */ /* 0x000fea0003800200 */
.L_x_38:
[----:B------:R-:W-:Y:S06]  /*12e0*/  BAR.SYNC.DEFER_BLOCKING 0x0 ;  /* 0x0000000000007b1d */ /* 0x000fec0000010000 */
[----:B------:R-:W-:Y:S05]  /*12f0*/  @P1 EXIT ;  /* 0x000000000000194d */ /* 0x000fea0003800000 */
[----:B------:R-:W-:Y:S01]  /*1300*/  LOP3.LUT R6, RZ, R2, RZ, 0x33, !PT ;  /* 0x00000002ff067212 */ /* 0x000fe200078e33ff */
[----:B------:R-:W-:Y:S04]  /*1310*/  BSSY.RECONVERGENT B0, `(.L_x_40) ;  /* 0x00000a1000007945 */ /* 0x000fe80003800200 */
[----:B------:R-:W-:-:S05]  /*1320*/  VIADD R6, R6, UR6 ;  /* 0x0000000606067c36 */ /* 0x000fca0008000000 */
[C---:B------:R-:W-:Y:S02]  /*1330*/  ISETP.GE.U32.AND P0, PT, R6.reuse, 0xe0, PT ;  /* 0x000000e00600780c */ /* 0x040fe40003f06070 */
[----:B------:R-:W-:-:S04]  /*1340*/  LEA.HI R7, R6, 0x1, RZ, 0x1b ;  /* 0x0000000106077811 */ /* 0x000fc800078fd8ff */
[----:B------:R-:W-:-:S07]  /*1350*/  LOP3.LUT R24, R7, 0x7, RZ, 0xc0, !PT ;  /* 0x0000000707187812 */ /* 0x000fce00078ec0ff */
[----:B------:R-:W-:Y:S05]  /*1360*/  @!P0 BRA `(.L_x_41) ;  /* 0x00000008006c8947 */ /* 0x000fea0003800000 */
[----:B0-----:R-:W0:Y:S01]  /*1370*/  LDC.64 R4, c[0x0][0x388] ;  /* 0x0000e200ff047b82 */ /* 0x001e220000000a00 */
[----:B------:R-:W-:Y:S01]  /*1380*/  LOP3.LUT R9, R7, 0xffffff8, RZ, 0xc0, !PT ;  /* 0x0ffffff807097812 */ /* 0x000fe200078ec0ff */
[----:B------:R-:W-:Y:S01]  /*1390*/  IMAD R8, R2, 0x4, R3 ;  /* 0x0000000402087824 */ /* 0x000fe200078e0203 */
[----:B------:R-:W-:-:S03]  /*13a0*/  ISETP.GT.U32.AND P0, PT, R0, 0x1f, PT ;  /* 0x0000001f0000780c */ /* 0x000fc60003f04070 */
[----:B------:R-:W-:Y:S02]  /*13b0*/  VIADD R8, R8, 0x1200 ;  /* 0x0000120008087836 */ /* 0x000fe40000000000 */
[----:B------:R-:W-:Y:S02]  /*13c0*/  IMAD.MOV R9, RZ, RZ, -R9 ;  /* 0x000000ffff097224 */ /* 0x000fe400078e0a09 */
[----:B0-----:R-:W-:-:S03]  /*13d0*/  IMAD.WIDE.U32 R4, R2, 0x4, R4 ;  /* 0x0000000402047825 */ /* 0x001fc600078e0004 */
[----:B------:R-:W-:-:S05]  /*13e0*/  IADD3 R4, P1, PT, R4, 0x200, RZ ;  /* 0x0000020004047810 */ /* 0x000fca0007f3e0ff */
[----:B------:R-:W-:-:S08]  /*13f0*/  IMAD.X R5, RZ, RZ, R5, P1 ;  /* 0x000000ffff057224 */ /* 0x000fd000008e0605 */
.L_x_58:
[----:B------:R-:W-:Y:S01]  /*1400*/  LDS R10, [R8+-0x1200] ;  /* 0xffee0000080a7984 */ /* 0x000fe20000000800 */
[----:B------:R-:W-:Y:S03]  /*1410*/  BSSY.RECONVERGENT B1, `(.L_x_42) ;  /* 0x000005a000017945 */ /* 0x000fe60003800200 */
[----:B------:R-:W-:Y:S04]  /*1420*/  LDS R11, [R8+-0xd80] ;  /* 0xfff28000080b7984 */ /* 0x000fe80000000800 */
[----:B------:R-:W0:Y:S04]  /*1430*/  LDS R12, [R8+-0x900] ;  /* 0xfff70000080c7984 */ /* 0x000e280000000800 */
[----:B------:R-:W-:Y:S04]  /*1440*/  LDS R15, [R8+-0x480] ;  /* 0xfffb8000080f7984 */ /* 0x000fe80000000800 */
[----:B------:R-:W5:Y:S04]  /*1450*/  LDS R13, [R8] ;  /* 0x00000000080d7984 */ /* 0x000f680000000800 */
[----:B------:R-:W-:Y:S04]  /*1460*/  LDS R18, [R8+-0x1100] ;  /* 0xffef000008127984 */ /* 0x000fe80000000800 */
[----:B-12-4-:R-:W-:Y:S04]  /*1470*/  LDS R19, [R8+-0xc80] ;  /* 0xfff3800008137984 */ /* 0x016fe80000000800 */
[----:B------:R-:W1:Y:S04]  /*1480*/  LDS R20, [R8+-0x800] ;  /* 0xfff8000008147984 */ /* 0x000e680000000800 */
[----:B------:R-:W-:Y:S04]  /*1490*/  LDS R14, [R8+-0x1180] ;  /* 0xffee8000080e7984 */ /* 0x000fe80000000800 */
[----:B------:R-:W-:Y:S04]  /*14a0*/  LDS R17, [R8+-0xd00] ;  /* 0xfff3000008117984 */ /* 0x000fe80000000800 */
[----:B------:R-:W2:Y:S04]  /*14b0*/  LDS R16, [R8+-0x880] ;  /* 0xfff7800008107984 */ /* 0x000ea80000000800 */
[----:B---3--:R-:W-:Y:S04]  /*14c0*/  LDS R21, [R8+-0x1080] ;  /* 0xffef800008157984 */ /* 0x008fe80000000800 */
[----:B------:R-:W-:Y:S01]  /*14d0*/  LDS R22, [R8+-0xc00] ;  /* 0xfff4000008167984 */ /* 0x000fe20000000800 */
[----:B0-----:R-:W-:-:S03]  /*14e0*/  IADD3 R10, PT, PT, R12, R11, R10 ;  /* 0x0000000b0c0a7210 */ /* 0x001fc60007ffe00a */
[----:B------:R-:W0:Y:S01]  /*14f0*/  LDS R23, [R8+-0x780] ;  /* 0xfff8800008177984 */ /* 0x000e220000000800 */
[----:B-----5:R-:W-:-:S03]  /*1500*/  IADD3 R15, PT, PT, R13, R15, R10 ;  /* 0x0000000f0d0f7210 */ /* 0x020fc60007ffe00a */
[----:B------:R-:W-:Y:S04]  /*1510*/  LDS R12, [R8+0x480] ;  /* 0x00048000080c7984 */ /* 0x000fe80000000800 */
[----:B------:R-:W3:Y:S04]  /*1520*/  LDS R13, [R8+0x900] ;  /* 0x00090000080d7984 */ /* 0x000ee80000000800 */
[----:B------:R-:W-:Y:S01]  /*1530*/  LDS R25, [R8+-0x700] ;  /* 0xfff9000008197984 */ /* 0x000fe20000000800 */
[----:B-1----:R-:W-:-:S03]  /*1540*/  IADD3 R11, PT, PT, R20, R19, R18 ;  /* 0x00000013140b7210 */ /* 0x002fc60007ffe012 */
[----:B------:R-:W-:Y:S04]  /*1550*/  LDS R26, [R8+-0x280] ;  /* 0xfffd8000081a7984 */ /* 0x000fe80000000800 */
[----:B------:R-:W-:Y:S04]  /*1560*/  LDS R20, [R8+-0x300] ;  /* 0xfffd000008147984 */ /* 0x000fe80000000800 */
[----:B------:R-:W1:Y:S01]  /*1570*/  LDS R19, [R8+0x180] ;  /* 0x0001800008137984 */ /* 0x000e620000000800 */
[----:B--2---:R-:W-:-:S03]  /*1580*/  IADD3 R10, PT, PT, R16, R17, R14 ;  /* 0x00000011100a7210 */ /* 0x004fc60007ffe00e */
[----:B------:R-:W-:Y:S04]  /*1590*/  LDS R18, [R8+0x100] ;  /* 0x0001000008127984 */ /* 0x000fe80000000800 */
[----:B------:R-:W-:Y:S04]  /*15a0*/  LDS R17, [R8+-0x400] ;  /* 0xfffc000008117984 */ /* 0x000fe80000000800 */
[----:B------:R-:W2:Y:S01]  /*15b0*/  LDS R14, [R8+0x80] ;  /* 0x00008000080e7984 */ /* 0x000ea20000000800 */
[----:B0-----:R-:W-:-:S03]  /*15c0*/  IADD3 R21, PT, PT, R23, R22, R21 ;  /* 0x0000001617157210 */ /* 0x001fc60007ffe015 */
[----:B------:R-:W0:Y:S04]  /*15d0*/  LDS R16, [R8+-0x380] ;  /* 0xfffc800008107984 */ /* 0x000e280000000800 */
[----:B------:R-:W-:Y:S04]  /*15e0*/  LDS R22, [R8+-0x1000] ;  /* 0xfff0000008167984 */ /* 0x000fe80000000800 */
[----:B------:R-:W4:Y:S01]  /*15f0*/  LDS R23, [R8+-0xb80] ;  /* 0xfff4800008177984 */ /* 0x000f220000000800 */
[----:B---3--:R-:W-:-:S03]  /*1600*/  IADD3 R15, PT, PT, R13, R12, R15 ;  /* 0x0000000c0d0f7210 */ /* 0x008fc60007ffe00f */
[----:B------:R-:W-:Y:S01]  /*1610*/  LDS R12, [R8+0x980] ;  /* 0x00098000080c7984 */ /* 0x000fe20000000800 */
[----:B-1----:R-:W-:-:S03]  /*1620*/  IADD3 R13, PT, PT, R19, R20, R21 ;  /* 0x00000014130d7210 */ /* 0x002fc60007ffe015 */
[----:B------:R-:W1:Y:S04]  /*1630*/  LDS R19, [R8+0x500] ;  /* 0x0005000008137984 */ /* 0x000e680000000800 */
[----:B------:R-:W-:Y:S04]  /*1640*/  LDS R20, [R8+0xa00] ;  /* 0x000a000008147984 */ /* 0x000fe80000000800 */
[----:B------:R-:W-:Y:S01]  /*1650*/  LDS R21, [R8+0xa80] ;  /* 0x000a800008157984 */ /* 0x000fe20000000800 */
[----:B--2---:R-:W-:-:S03]  /*1660*/  IADD3 R10, PT, PT, R14, R17, R10 ;  /* 0x000000110e0a7210 */ /* 0x004fc60007ffe00a */
[----:B------:R-:W-:Y:S01]  /*1670*/  LDS R17, [R8+-0xb00] ;  /* 0xfff5000008117984 */ /* 0x000fe20000000800 */
[----:B0-----:R-:W-:-:S03]  /*1680*/  IADD3 R11, PT, PT, R18, R16, R11 ;  /* 0x00000010120b7210 */ /* 0x001fc60007ffe00b */
[----:B------:R-:W0:Y:S04]  /*1690*/  LDS R18, [R8+0x580] ;  /* 0x0005800008127984 */ /* 0x000e280000000800 */
[----:B------:R-:W-:Y:S01]  /*16a0*/  LDS R16, [R8+-0xf80] ;  /* 0xfff0800008107984 */ /* 0x000fe20000000800 */
[----:B----4-:R-:W-:-:S03]  /*16b0*/  IADD3 R23, PT, PT, R25, R23, R22 ;  /* 0x0000001719177210 */ /* 0x010fc60007ffe016 */
[----:B------:R-:W2:Y:S04]  /*16c0*/  LDS R14, [R8+-0x680] ;  /* 0xfff98000080e7984 */ /* 0x000ea80000000800 */
[----:B------:R-:W3:Y:S04]  /*16d0*/  LDS R22, [R8+0x600] ;  /* 0x0006000008167984 */ /* 0x000ee80000000800 */
[----:B------:R-:W4:Y:S01]  /*16e0*/  LDS R25, [R8+0x200] ;  /* 0x0002000008197984 */ /* 0x000f220000000800 */
[----:B-1----:R-:W-:-:S03]  /*16f0*/  IADD3 R12, PT, PT, R12, R19, R10 ;  /* 0x000000130c0c7210 */ /* 0x002fc60007ffe00a */
[----:B------:R-:W-:Y:S01]  /*1700*/  LDS R19, [R8+0x280] ;  /* 0x0002800008137984 */ /* 0x000fe20000000800 */
[----:B0-----:R-:W-:-:S03]  /*1710*/  IADD3 R10, PT, PT, R20, R18, R11 ;  /* 0x00000012140a7210 */ /* 0x001fc60007ffe00b */
[----:B------:R-:W-:Y:S04]  /*1720*/  LDS R18, [R8+-0x200] ;  /* 0xfffe000008127984 */ /* 0x000fe80000000800 */
[----:B------:R-:W-:Y:S01]  /*1730*/  LDS R20, [R8+-0xf00] ;  /* 0xfff1000008147984 */ /* 0x000fe20000000800 */
[----:B--2---:R-:W-:-:S03]  /*1740*/  IADD3 R17, PT, PT, R14, R17, R16 ;  /* 0x000000110e117210 */ /* 0x004fc60007ffe010 */
[----:B------:R-:W-:Y:S01]  /*1750*/  LDS R14, [R8+0x680] ;  /* 0x00068000080e7984 */ /* 0x000fe20000000800 */
[----:B---3--:R-:W-:-:S03]  /*1760*/  IADD3 R11, PT, PT, R21, R22, R13 ;  /* 0x00000016150b7210 */ /* 0x008fc60007ffe00d */
[----:B------:R-:W0:Y:S01]  /*1770*/  LDS R16, [R8+0xb00] ;  /* 0x000b000008107984 */ /* 0x000e220000000800 */
[----:B----4-:R-:W-:-:S03]  /*1780*/  IADD3 R13, PT, PT, R25, R26, R23 ;  /* 0x0000001a190d7210 */ /* 0x010fc60007ffe017 */
[----:B------:R-:W-:Y:S04]  /*1790*/  LDS R21, [R8+-0xa80] ;  /* 0xfff5800008157984 */ /* 0x000fe80000000800 */
[----:B------:R-:W1:Y:S04]  /*17a0*/  LDS R22, [R8+-0x600] ;  /* 0xfffa000008167984 */ /* 0x000e680000000800 */
[----:B------:R-:W-:Y:S04]  /*17b0*/  LDS R23, [R8+-0xe80] ;  /* 0xfff1800008177984 */ /* 0x000fe80000000800 */
[----:B------:R-:W-:Y:S04]  /*17c0*/  LDS R26, [R8+-0xa00] ;  /* 0xfff60000081a7984 */ /* 0x000fe80000000800 */
[----:B------:R-:W2:Y:S01]  /*17d0*/  LDS R25, [R8+-0x580] ;  /* 0xfffa800008197984 */ /* 0x000ea20000000800 */
[----:B0-----:R-:W-:-:S02]  /*17e0*/  IADD3 R13, PT, PT, R16, R14, R13 ;  /* 0x0000000e100d7210 */ /* 0x001fc40007ffe00d */
[----:B------:R-:W-:Y:S02]  /*17f0*/  IADD3 R14, PT, PT, R19, R18, R17 ;  /* 0x00000012130e7210 */ /* 0x000fe40007ffe011 */
[----:B------:R-:W0:Y:S01]  /*1800*/  LDS R18, [R8+0xd80] ;  /* 0x000d800008127984 */ /* 0x000e220000000800 */
[----:B-1----:R-:W-:-:S03]  /*1810*/  IADD3 R16, PT, PT, R22, R21, R20 ;  /* 0x0000001516107210 */ /* 0x002fc60007ffe014 */
[----:B------:R-:W-:Y:S04]  /*1820*/  LDS R17, [R8+0x700] ;  /* 0x0007000008117984 */ /* 0x000fe80000000800 */
[----:B------:R-:W1:Y:S04]  /*1830*/  LDS R19, [R8+0xb80] ;  /* 0x000b800008137984 */ /* 0x000e680000000800 */
[----:B------:R-:W-:Y:S01]  /*1840*/  LDS R21, [R8+-0x180] ;  /* 0xfffe800008157984 */ /* 0x000fe20000000800 */
[----:B--2---:R-:W-:-:S03]  /*1850*/  IADD3 R23, PT, PT, R25, R26, R23 ;  /* 0x0000001a19177210 */ /* 0x004fc60007ffe017 */
[----:B------:R-:W2:Y:S04]  /*1860*/  LDS R20, [R8+0x300] ;  /* 0x0003000008147984 */ /* 0x000ea80000000800 */
[----:B------:R-:W-:Y:S04]  /*1870*/  LDS R22, [R8+-0x100] ;  /* 0xffff000008167984 */ /* 0x000fe80000000800 */
[----:B------:R-:W3:Y:S04]  /*1880*/  LDS R26, [R8+0x380] ;  /* 0x00038000081a7984 */ /* 0x000ee80000000800 */
[----:B------:R-:W4:Y:S01]  /*1890*/  LDS R25, [R8+0xe00] ;  /* 0x000e000008197984 */ /* 0x000f220000000800 */
[----:B0-----:R-:W-:-:S03]  /*18a0*/  IMAD.IADD R27, R15, 0x1, R18 ;  /* 0x000000010f1b7824 */ /* 0x001fc600078e0212 */
[----:B------:R0:W0:Y:S02]  /*18b0*/  LDS R18, [R8+0xf80] ;  /* 0x000f800008127984 */ /* 0x0000240000000800 */
[----:B------:R-:W-:Y:S02]  /*18c0*/  ISETP.LT.OR P1, PT, R27, 0x1, P0 ;  /* 0x000000011b00780c */ /* 0x000fe40000721670 */
[----:B------:R-:W-:Y:S02]  /*18d0*/  ISETP.GT.U32.AND P0, PT, R0, 0x1f, PT ;  /* 0x0000001f0000780c */ /* 0x000fe40003f04070 */
[----:B-1----:R-:W-:Y:S02]  /*18e0*/  IADD3 R14, PT, PT, R19, R17, R14 ;  /* 0x00000011130e7210 */ /* 0x002fe40007ffe00e */
[----:B------:R1:W0:Y:S01]  /*18f0*/  LDS R17, [R8+0xe80] ;  /* 0x000e800008117984 */ /* 0x0002220000000800 */
[----:B--2---:R-:W-:-:S03]  /*1900*/  IADD3 R15, PT, PT, R20, R21, R16 ;  /* 0x00000015140f7210 */ /* 0x004fc60007ffe010 */
[----:B------:R1:W2:Y:S04]  /*1910*/  LDS R16, [R8+0xf00] ;  /* 0x000f000008107984 */ /* 0x0002a80000000800 */
[----:B------:R1:W0:Y:S01]  /*1920*/  LDS R21, [R8+0x800] ;  /* 0x0008000008157984 */ /* 0x0002220000000800 */
[----:B---3--:R-:W-:-:S03]  /*1930*/  IADD3 R19, PT, PT, R26, R22, R23 ;  /* 0x000000161a137210 */ /* 0x008fc60007ffe017 */
[----:B------:R1:W3:Y:S01]  /*1940*/  LDS R23, [R8+0x780] ;  /* 0x0007800008177984 */ /* 0x0002e20000000800 */
[----:B----4-:R-:W-:-:S03]  /*1950*/  IMAD.IADD R25, R12, 0x1, R25 ;  /* 0x000000010c197824 */ /* 0x010fc600078e0219 */
[----:B------:R1:W4:Y:S02]  /*1960*/  LDS R22, [R8+0xc00] ;  /* 0x000c000008167984 */ /* 0x0003240000000800 */
[----:B------:R-:W-:Y:S02]  /*1970*/  ISETP.LT.OR P2, PT, R25, 0x1, P0 ;  /* 0x000000011900780c */ /* 0x000fe40000741670 */
[----:B------:R1:W0:Y:S01]  /*1980*/  LDS R20, [R8+0xc80] ;  /* 0x000c800008147984 */ /* 0x0002220000000800 */
[----:B------:R-:W-:Y:S10]  /*1990*/  @P1 BRA `(.L_x_43) ;  /* 0x0000000000041947 */ /* 0x000ff40003800000 */
[----:B------:R0:W-:Y:S02]  /*19a0*/  REDG.E.ADD.STRONG.GPU desc[UR4][R4.64+-0x200], R27 ;  /* 0xfffe001b0400798e */ /* 0x0001e4000c12e104 */
.L_x_43:
[----:B------:R-:W-:Y:S05]  /*19b0*/  BSYNC.RECONVERGENT B1 ;  /* 0x0000000000017941 */ /* 0x000fea0003800200 */
.L_x_42:
[----:B------:R-:W-:Y:S04]  /*19c0*/  BSSY.RECONVERGENT B1, `(.L_x_44) ;  /* 0x0000003000017945 */ /* 0x000fe80003800200 */
[----:B------:R-:W-:Y:S05]  /*19d0*/  @P2 BRA `(.L_x_45) ;  /* 0x0000000000042947 */ /* 0x000fea0003800000 */
[----:B------:R0:W-:Y:S02]  /*19e0*/  REDG.E.ADD.STRONG.GPU desc[UR4][R4.64+-0x180], R25 ;  /* 0xfffe80190400798e */ /* 0x0001e4000c12e104 */
.L_x_45:
[----:B------:R-:W-:Y:S05]  /*19f0*/  BSYNC.RECONVERGENT B1 ;  /* 0x0000000000017941 */ /* 0x000fea0003800200 */
.L_x_44:
[----:B0-----:R-:W0:Y:S01]  /*1a00*/  LDS R25, [R8+0x1000] ;  /* 0x0010000008197984 */ /* 0x001e220000000800 */
[----:B------:R-:W-:Y:S01]  /*1a10*/  IMAD.IADD R17, R10, 0x1, R17 ;  /* 0x000000010a117824 */ /* 0x000fe200078e0211 */
[----:B---34-:R-:W-:Y:S01]  /*1a20*/  IADD3 R15, PT, PT, R22, R23, R15 ;  /* 0x00000017160f7210 */ /* 0x018fe20007ffe00f */
[----:B--2---:R-:W-:Y:S01]  /*1a30*/  IMAD.IADD R11, R11, 0x1, R16 ;  /* 0x000000010b0b7824 */ /* 0x004fe200078e0210 */
[----:B------:R-:W2:Y:S01]  /*1a40*/  LDS R12, [R8+0x1080] ;  /* 0x00108000080c7984 */ /* 0x000ea20000000800 */
[----:B------:R-:W-:Y:S01]  /*1a50*/  IADD3 R19, PT, PT, R20, R21, R19 ;  /* 0x0000001514137210 */ /* 0x000fe20007ffe013 */
[----:B------:R-:W-:Y:S01]  /*1a60*/  IMAD.IADD R13, R13, 0x1, R18 ;  /* 0x000000010d0d7824 */ /* 0x000fe200078e0212 */
[----:B------:R-:W-:Y:S01]  /*1a70*/  ISETP.LT.OR P6, PT, R17, 0x1, P0 ;  /* 0x000000011100780c */ /* 0x000fe200007c1670 */
[----:B------:R-:W3:Y:S01]  /*1a80*/  LDS R26, [R8+0x1100] ;  /* 0x00110000081a7984 */ /* 0x000ee20000000800 */
[----:B------:R-:W-:Y:S01]  /*1a90*/  VIADD R9, R9, 0x8 ;  /* 0x0000000809097836 */ /* 0x000fe20000000000 */
[----:B------:R-:W-:Y:S01]  /*1aa0*/  ISETP.LT.OR P4, PT, R11, 0x1, P0 ;  /* 0x000000010b00780c */ /* 0x000fe20000781670 */
[----:B------:R-:W-:Y:S01]  /*1ab0*/  BSSY.RECONVERGENT B1, `(.L_x_46) ;  /* 0x000000c000017945 */ /* 0x000fe20003800200 */
[----:B------:R-:W-:-:S02]  /*1ac0*/  ISETP.LT.OR P2, PT, R13, 0x1, P0 ;  /* 0x000000010d00780c */ /* 0x000fc40000741670 */
[----:B------:R-:W-:Y:S02]  /*1ad0*/  P2R R10, PR, RZ, 0x10 ;  /* 0x00000010ff0a7803 */ /* 0x000fe40000000000 */
[----:B------:R-:W-:Y:S01]  /*1ae0*/  ISETP.NE.AND P1, PT, R9, RZ, PT ;  /* 0x000000ff0900720c */ /* 0x000fe20003f25270 */
[----:B0-----:R-:W-:Y:S02]  /*1af0*/  IMAD.IADD R25, R14, 0x1, R25 ;  /* 0x000000010e197824 */ /* 0x001fe400078e0219 */
[----:B--2---:R-:W-:-:S03]  /*1b00*/  IMAD.IADD R15, R15, 0x1, R12 ;  /* 0x000000010f0f7824 */ /* 0x004fc600078e020c */
[----:B------:R-:W-:Y:S01]  /*1b10*/  ISETP.LT.OR P3, PT, R25, 0x1, P0 ;  /* 0x000000011900780c */ /* 0x000fe20000761670 */
[----:B---3--:R-:W-:Y:S01]  /*1b20*/  IMAD.IADD R19, R19, 0x1, R26 ;  /* 0x0000000113137824 */ /* 0x008fe200078e021a */
[----:B------:R-:W-:-:S04]  /*1b30*/  ISETP.LT.OR P4, PT, R15, 0x1, P0 ;  /* 0x000000010f00780c */ /* 0x000fc80000781670 */
[----:B------:R-:W-:Y:S01]  /*1b40*/  ISETP.LT.OR P5, PT, R19, 0x1, P0 ;  /* 0x000000011300780c */ /* 0x000fe200007a1670 */
[----:B------:R-:W-:-:S12]  /*1b50*/  @P6 BRA `(.L_x_47) ;  /* 0x0000000000046947 */ /* 0x000fd80003800000 */
[----:B------:R0:W-:Y:S02]  /*1b60*/  REDG.E.ADD.STRONG.GPU desc[UR4][R4.64+-0x100], R17 ;  /* 0xffff00110400798e */ /* 0x0001e4000c12e104 */
.L_x_47:
[----:B------:R-:W-:Y:S05]  /*1b70*/  BSYNC.RECONVERGENT B1 ;  /* 0x0000000000017941 */ /* 0x000fea0003800200 */
.L_x_46:
[----:B------:R-:W-:Y:S01]  /*1b80*/  ISETP.NE.AND P6, PT, R10, RZ, PT ;  /* 0x000000ff0a00720c */ /* 0x000fe20003fc5270 */
[----:B------:R-:W-:-:S12]  /*1b90*/  BSSY.RECONVERGENT B1, `(.L_x_48) ;  /* 0x0000003000017945 */ /* 0x000fd80003800200 */
[----:B------:R-:W-:Y:S05]  /*1ba0*/  @P6 BRA `(.L_x_49) ;  /* 0x0000000000046947 */ /* 0x000fea0003800000 */
[----:B------:R2:W-:Y:S02]  /*1bb0*/  REDG.E.ADD.STRONG.GPU desc[UR4][R4.64+-0x80], R11 ;  /* 0xffff800b0400798e */ /* 0x0005e4000c12e104 */
.L_x_49:
[----:B------:R-:W-:Y:S05]  /*1bc0*/  BSYNC.RECONVERGENT B1 ;  /* 0x0000000000017941 */ /* 0x000fea0003800200 */
.L_x_48:
[----:B------:R-:W-:Y:S04]  /*1bd0*/  BSSY.RECONVERGENT B1, `(.L_x_50) ;  /* 0x0000003000017945 */ /* 0x000fe80003800200 */
[----:B------:R-:W-:Y:S05]  /*1be0*/  @P2 BRA `(.L_x_51) ;  /* 0x0000000000042947 */ /* 0x000fea0003800000 */
[----:B------:R3:W-:Y:S02]  /*1bf0*/  REDG.E.ADD.STRONG.GPU desc[UR4][R4.64], R13 ;  /* 0x0000000d0400798e */ /* 0x0007e4000c12e104 */
.L_x_51:
[----:B------:R-:W-:Y:S05]  /*1c00*/  BSYNC.RECONVERGENT B1 ;  /* 0x0000000000017941 */ /* 0x000fea0003800200 */
.L_x_50:
[----:B------:R-:W-:Y:S04]  /*1c10*/  BSSY.RECONVERGENT B1, `(.L_x_52) ;  /* 0x0000003000017945 */ /* 0x000fe80003800200 */
[----:B------:R-:W-:Y:S05]  /*1c20*/  @P3 BRA `(.L_x_53) ;  /* 0x0000000000043947 */ /* 0x000fea0003800000 */
[----:B------:R4:W-:Y:S02]  /*1c30*/  REDG.E.ADD.STRONG.GPU desc[UR4][R4.64+0x80], R25 ;  /* 0x000080190400798e */ /* 0x0009e4000c12e104 */
.L_x_53:
[----:B------:R-:W-:Y:S05]  /*1c40*/  BSYNC.RECONVERGENT B1 ;  /* 0x0000000000017941 */ /* 0x000fea0003800200 */
.L_x_52:
[----:B------:R-:W-:Y:S04]  /*1c50*/  BSSY.RECONVERGENT B1, `(.L_x_54) ;  /* 0x0000003000017945 */ /* 0x000fe80003800200 */
[----:B------:R-:W-:Y:S05]  /*1c60*/  @P4 BRA `(.L_x_55) ;  /* 0x0000000000044947 */ /* 0x000fea0003800000 */
[----:B------:R0:W-:Y:S02]  /*1c70*/  REDG.E.ADD.STRONG.GPU desc[UR4][R4.64+0x100], R15 ;  /* 0x0001000f0400798e */ /* 0x0001e4000c12e104 */
.L_x_55:
[----:B------:R-:W-:Y:S05]  /*1c80*/  BSYNC.RECONVERGENT B1 ;  /* 0x0000000000017941 */ /* 0x000fea0003800200 */
.L_x_54:
[----:B------:R-:W-:Y:S04]  /*1c90*/  BSSY.RECONVERGENT B1, `(.L_x_56) ;  /* 0x0000003000017945 */ /* 0x000fe80003800200 */
[----:B------:R-:W-:Y:S05]  /*1ca0*/  @P5 BRA `(.L_x_57) ;  /* 0x0000000000045947 */ /* 0x000fea0003800000 */
[----:B------:R0:W-:Y:S02]  /*1cb0*/  REDG.E.ADD.STRONG.GPU desc[UR4][R4.64+0x180], R19 ;  /* 0x000180130400798e */ /* 0x0001e4000c12e104 */
.L_x_57:
[----:B------:R-:W-:Y:S05]  /*1cc0*/  BSYNC.RECONVERGENT B1 ;  /* 0x0000000000017941 */ /* 0x000fea0003800200 */
.L_x_56:
[----:B0-234-:R-:W-:Y:S01]  /*1cd0*/  IADD3 R4, P2, PT, R4, 0x400, RZ ;  /* 0x0000040004047810 */ /* 0x01dfe20007f5e0ff */
[----:B------:R-:W-:Y:S02]  /*1ce0*/  VIADD R2, R2, 0x100 ;  /* 0x0000010002027836 */ /* 0x000fe40000000000 */
[----:B-1----:R-:W-:Y:S02]  /*1cf0*/  VIADD R8, R8, 0x400 ;  /* 0x0000040008087836 */ /* 0x002fe40000000000 */
[----:B------:R-:W-:Y:S01]  /*1d00*/  IMAD.X R5, RZ, RZ, R5, P2 ;  /* 0x000000ffff057224 */ /* 0x000fe200010e0605 */
[----:B------:R-:W-:Y:S07]  /*1d10*/  @P1 BRA `(.L_x_58) ;  /* 0xfffffff400b81947 */ /* 0x000fee000383ffff */
.L_x_41:
[----:B------:R-:W-:Y:S05]  /*1d20*/  BSYNC.RECONVERGENT B0 ;  /* 0x0000000000007941 */ /* 0x000fea0003800200 */
.L_x_40:
[----:B------:R-:W-:-:S13]  /*1d30*/  ISETP.NE.AND P0, PT, R24, RZ, PT ;  /* 0x000000ff1800720c */ /* 0x000fda0003f05270 */
[----:B------:R-:W-:Y:S05]  /*1d40*/  @!P0 EXIT ;  /* 0x000000000000894d */ /* 0x000fea0003800000 */
[----:B------:R-:W-:Y:S01]  /*1d50*/  ISETP.GE.U32.AND P0, PT, R24, 0x4, PT ;  /* 0x000000041800780c */ /* 0x000fe20003f06070 */
[----:B------:R-:W-:-:S12]  /*1d60*/  BSSY.RECONVERGENT B0, `(.L_x_59) ;  /* 0x000004b000007945 */ /* 0x000fd80003800200 */
[----:B------:R-:W-:Y:S05]  /*1d70*/  @!P0 BRA `(.L_x_60) ;  /* 0x0000000400248947 */ /* 0x000fea0003800000 */
[----:B------:R-:W-:Y:S01]  /*1d80*/  IMAD R8, R2, 0x4, R3 ;  /* 0x0000000402087824 */ /* 0x000fe200078e0203 */
[----:B------:R-:W-:Y:S01]  /*1d90*/  ISETP.GT.U32.AND P0, PT, R0, 0x1f, PT ;  /* 0x0000001f0000780c */ /* 0x000fe20003f04070 */
[----:B------:R-:W-:Y:S03]  /*1da0*/  BSSY.RECONVERGENT B1, `(.L_x_61) ;  /* 0x0000039000017945 */ /* 0x000fe60003800200 */
[----:B------:R-:W-:Y:S04]  /*1db0*/  LDS R10, [R8] ;  /* 0x00000000080a7984 */ /* 0x000fe80000000800 */
[----:B0-----:R-:W-:Y:S04]  /*1dc0*/  LDS R11, [R8+0x480] ;  /* 0x00048000080b7984 */ /* 0x001fe80000000800 */
[----:B------:R-:W0:Y:S04]  /*1dd0*/  LDS R12, [R8+0x900] ;  /* 0x00090000080c7984 */ /* 0x000e280000000800 */
[----:B------:R-:W-:Y:S04]  /*1de0*/  LDS R13, [R8+0xd80] ;  /* 0x000d8000080d7984 */ /* 0x000fe80000000800 */
[----:B------:R-:W5:Y:S04]  /*1df0*/  LDS R14, [R8+0x1200] ;  /* 0x00120000080e7984 */ /* 0x000f680000000800 */
[----:B------:R-:W-:Y:S04]  /*1e00*/  LDS R17, [R8+0x80] ;  /* 0x0000800008117984 */ /* 0x000fe80000000800 */
[----:B------:R-:W-:Y:S04]  /*1e10*/  LDS R18, [R8+0x500] ;  /* 0x0005000008127984 */ /* 0x000fe80000000800 */
[----:B-12-4-:R-:W1:Y:S04]  /*1e20*/  LDS R19, [R8+0x980] ;  /* 0x0009800008137984 */ /* 0x016e680000000800 */
[----:B------:R-:W-:Y:S04]  /*1e30*/  LDS R15, [R8+0x1680] ;  /* 0x00168000080f7984 */ /* 0x000fe80000000800 */
[----:B------:R-:W2:Y:S04]  /*1e40*/  LDS R16, [R8+0x1b00] ;  /* 0x001b000008107984 */ /* 0x000ea80000000800 */
[----:B------:R-:W-:Y:S04]  /*1e50*/  LDS R20, [R8+0xe00] ;  /* 0x000e000008147984 */ /* 0x000fe80000000800 */
[----:B---3--:R-:W3:Y:S04]  /*1e60*/  LDS R21, [R8+0x1280] ;  /* 0x0012800008157984 */ /* 0x008ee80000000800 */
[----:B------:R-:W-:Y:S01]  /*1e70*/  LDS R4, [R8+0x100] ;  /* 0x0001000008047984 */ /* 0x000fe20000000800 */
[----:B0-----:R-:W-:-:S03]  /*1e80*/  IADD3 R10, PT, PT, R12, R11, R10 ;  /* 0x0000000b0c0a7210 */ /* 0x001fc60007ffe00a */
[----:B------:R-:W-:Y:S04]  /*1e90*/  LDS R5, [R8+0x580] ;  /* 0x0005800008057984 */ /* 0x000fe80000000800 */
[----:B------:R-:W0:Y:S01]  /*1ea0*/  LDS R9, [R8+0xa00] ;  /* 0x000a000008097984 */ /* 0x000e220000000800 */
[----:B-----5:R-:W-:-:S03]  /*1eb0*/  IADD3 R10, PT, PT, R14, R13, R10 ;  /* 0x0000000d0e0a7210 */ /* 0x020fc60007ffe00a */
[----:B------:R-:W-:Y:S04]  /*1ec0*/  LDS R26, [R8+0x180] ;  /* 0x00018000081a7984 */ /* 0x000fe80000000800 */
[----:B------:R-:W-:Y:S01]  /*1ed0*/  LDS R27, [R8+0x600] ;  /* 0x00060000081b7984 */ /* 0x000fe20000000800 */
[----:B-1----:R-:W-:-:S03]  /*1ee0*/  IADD3 R17, PT, PT, R19, R18, R17 ;  /* 0x0000001213117210 */ /* 0x002fc60007ffe011 */
[----:B------:R-:W1:Y:S04]  /*1ef0*/  LDS R28, [R8+0xa80] ;  /* 0x000a8000081c7984 */ /* 0x000e680000000800 */
[----:B------:R-:W-:Y:S01]  /*1f00*/  LDS R22, [R8+0x1300] ;  /* 0x0013000008167984 */ /* 0x000fe20000000800 */
[----:B--2---:R-:W-:-:S03]  /*1f10*/  IADD3 R10, PT, PT, R16, R15, R10 ;  /* 0x0000000f100a7210 */ /* 0x004fc60007ffe00a */
[----:B------:R-:W-:Y:S04]  /*1f20*/  LDS R19, [R8+0xf00] ;  /* 0x000f000008137984 */ /* 0x000fe80000000800 */
[----:B------:R-:W-:Y:S01]  /*1f30*/  LDS R16, [R8+0x1700] ;  /* 0x0017000008107984 */ /* 0x000fe20000000800 */
[----:B---3--:R-:W-:-:S03]  /*1f40*/  IADD3 R15, PT, PT, R21, R20, R17 ;  /* 0x00000014150f7210 */ /* 0x008fc60007ffe011 */
[----:B------:R-:W2:Y:S04]  /*1f50*/  LDS R18, [R8+0x1b80] ;  /* 0x001b800008127984 */ /* 0x000ea80000000800 */
[----:B------:R-:W3:Y:S04]  /*1f60*/  LDS R17, [R8+0x1f80] ;  /* 0x001f800008117984 */ /* 0x000ee80000000800 */
[----:B------:R-:W4:Y:S01]  /*1f70*/  LDS R21, [R8+0xe80] ;  /* 0x000e800008157984 */ /* 0x000f220000000800 */
[----:B0-----:R-:W-:-:S03]  /*1f80*/  IADD3 R25, PT, PT, R9, R5, R4 ;  /* 0x0000000509197210 */ /* 0x001fc60007ffe004 */
[----:B------:R-:W0:Y:S01]  /*1f90*/  LDS R20, [R8+0x1380] ;  /* 0x0013800008147984 */ /* 0x000e220000000800 */
[----:B------:R-:W5:Y:S03]  /*1fa0*/  LDC.64 R4, c[0x0][0x388] ;  /* 0x0000e200ff047b82 */ /* 0x000f660000000a00 */
[----:B------:R-:W-:Y:S04]  /*1fb0*/  LDS R14, [R8+0x1780] ;  /* 0x00178000080e7984 */ /* 0x000fe80000000800 */
[----:B------:R-:W0:Y:S04]  /*1fc0*/  LDS R13, [R8+0x1c00] ;  /* 0x001c0000080d7984 */ /* 0x000e280000000800 */
[----:B------:R-:W-:Y:S01]  /*1fd0*/  LDS R12, [R8+0x1800] ;  /* 0x00180000080c7984 */ /* 0x000fe20000000800 */
[----:B-1----:R-:W-:-:S03]  /*1fe0*/  IADD3 R26, PT, PT, R28, R27, R26 ;  /* 0x0000001b1c1a7210 */ /* 0x002fc60007ffe01a */
[----:B------:R-:W1:Y:S04]  /*1ff0*/  LDS R11, [R8+0x1c80] ;  /* 0x001c8000080b7984 */ /* 0x000e680000000800 */
[----:B------:R-:W1:Y:S04]  /*2000*/  LDS R9, [R8+0x2000] ;  /* 0x0020000008097984 */ /* 0x000e680000000800 */
[----:B------:R-:W1:Y:S01]  /*2010*/  LDS R23, [R8+0x2080] ;  /* 0x0020800008177984 */ /* 0x000e620000000800 */
[----:B-----5:R-:W-:-:S03]  /*2020*/  IMAD.WIDE.U32 R4, R2, 0x4, R4 ;  /* 0x0000000402047825 */ /* 0x020fc600078e0004 */
[----:B------:R-:W5:Y:S01]  /*2030*/  LDS R24, [R8+0x2100] ;  /* 0x0021000008187984 */ /* 0x000f620000000800 */
[----:B--2---:R-:W-:Y:S01]  /*2040*/  IADD3 R16, PT, PT, R18, R16, R15 ;  /* 0x0000001012107210 */ /* 0x004fe20007ffe00f */
[----:B---3--:R-:W-:Y:S01]  /*2050*/  IMAD.IADD R17, R10, 0x1, R17 ;  /* 0x000000010a117824 */ /* 0x008fe200078e0211 */
[----:B----4-:R-:W-:-:S04]  /*2060*/  IADD3 R21, PT, PT, R22, R21, R25 ;  /* 0x0000001516157210 */ /* 0x010fc80007ffe019 */
[----:B------:R-:W-:Y:S02]  /*2070*/  ISETP.LT.OR P1, PT, R17, 0x1, P0 ;  /* 0x000000011100780c */ /* 0x000fe40000721670 */
[----:B0-----:R-:W-:Y:S02]  /*2080*/  IADD3 R19, PT, PT, R20, R19, R26 ;  /* 0x0000001314137210 */ /* 0x001fe40007ffe01a */
[----:B------:R-:W-:Y:S02]  /*2090*/  IADD3 R14, PT, PT, R13, R14, R21 ;  /* 0x0000000e0d0e7210 */ /* 0x000fe40007ffe015 */
[----:B-1----:R-:W-:Y:S01]  /*20a0*/  IADD3 R11, PT, PT, R11, R12, R19 ;  /* 0x0000000c0b0b7210 */ /* 0x002fe20007ffe013 */
[----:B------:R-:W-:Y:S02]  /*20b0*/  IMAD.IADD R9, R16, 0x1, R9 ;  /* 0x0000000110097824 */ /* 0x000fe400078e0209 */
[----:B------:R-:W-:-:S03]  /*20c0*/  IMAD.IADD R23, R14, 0x1, R23 ;  /* 0x000000010e177824 */ /* 0x000fc600078e0217 */
[----:B------:R-:W-:Y:S01]  /*20d0*/  ISETP.LT.OR P2, PT, R9, 0x1, P0 ;  /* 0x000000010900780c */ /* 0x000fe20000741670 */
[----:B-----5:R-:W-:Y:S01]  /*20e0*/  IMAD.IADD R11, R11, 0x1, R24 ;  /* 0x000000010b0b7824 */ /* 0x020fe200078e0218 */
[----:B------:R-:W-:-:S04]  /*20f0*/  ISETP.LT.OR P3, PT, R23, 0x1, P0 ;  /* 0x000000011700780c */ /* 0x000fc80000761670 */
[----:B------:R-:W-:Y:S01]  /*2100*/  ISETP.LT.OR P0, PT, R11, 0x1, P0 ;  /* 0x000000010b00780c */ /* 0x000fe20000701670 */
[----:B------:R-:W-:-:S12]  /*2110*/  @P1 BRA `(.L_x_62) ;  /* 0x0000000000041947 */ /* 0x000fd80003800000 */
[----:B------:R0:W-:Y:S02]  /*2120*/  REDG.E.ADD.STRONG.GPU desc[UR4][R4.64], R17 ;  /* 0x000000110400798e */ /* 0x0001e4000c12e104 */
.L_x_62:
[----:B------:R-:W-:Y:S05]  /*2130*/  BSYNC.RECONVERGENT B1 ;  /* 0x0000000000017941 */ /* 0x000fea0003800200 */
.L_x_61:
[----:B------:R-:W-:Y:S04]  /*2140*/  BSSY.RECONVERGENT B1, `(.L_x_63) ;  /* 0x0000003000017945 */ /* 0x000fe80003800200 */
[----:B------:R-:W-:Y:S05]  /*2150*/  @P2 BRA `(.L_x_64) ;  /* 0x0000000000042947 */ /* 0x000fea0003800000 */
[----:B------:R1:W-:Y:S02]  /*2160*/  REDG.E.ADD.STRONG.GPU desc[UR4][R4.64+0x80], R9 ;  /* 0x000080090400798e */ /* 0x0003e4000c12e104 */
.L_x_64:
[----:B------:R-:W-:Y:S05]  /*2170*/  BSYNC.RECONVERGENT B1 ;  /* 0x0000000000017941 */ /* 0x000fea0003800200 */
.L_x_63:
[----:B------:R-:W-:Y:S04]  /*2180*/  BSSY.RECONVERGENT B1, `(.L_x_65) ;  /* 0x0000003000017945 */ /* 0x000fe80003800200 */
[----:B------:R-:W-:Y:S05]  /*2190*/  @P3 BRA `(.L_x_66) ;  /* 0x0000000000043947 */ /* 0x000fea0003800000 */
[----:B------:R2:W-:Y:S02]  /*21a0*/  REDG.E.ADD.STRONG.GPU desc[UR4][R4.64+0x100], R23 ;  /* 0x000100170400798e */ /* 0x0005e4000c12e104 */
.L_x_66:
[----:B------:R-:W-:Y:S05]  /*21b0*/  BSYNC.RECONVERGENT B1 ;  /* 0x0000000000017941 */ /* 0x000fea0003800200 */
.L_x_65:
[----:B------:R-:W-:Y:S04]  /*21c0*/  BSSY.RECONVERGENT B1, `(.L_x_67) ;  /* 0x0000003000017945 */ /* 0x000fe80003800200 */
[----:B------:R-:W-:Y:S05]  /*21d0*/  @P0 BRA `(.L_x_68) ;  /* 0x0000000000040947 */ /* 0x000fea0003800000 */
[----:B------:R3:W-:Y:S02]  /*21e0*/  REDG.E.ADD.STRONG.GPU desc[UR4][R4.64+0x180], R11 ;  /* 0x0001800b0400798e */ /* 0x0007e4000c12e104 */
.L_x_68:
[----:B------:R-:W-:Y:S05]  /*21f0*/  BSYNC.RECONVERGENT B1 ;  /* 0x0000000000017941 */ /* 0x000fea0003800200 */
.L_x_67:
[----:B------:R-:W-:-:S07]  /*2200*/  VIADD R2, R2, 0x80 ;  /* 0x0000008002027836 */ /* 0x000fce0000000000 */
.L_x_60:
[----:B------:R-:W-:Y:S05]  /*2210*/  BSYNC.RECONVERGENT B0 ;  /* 0x0000000000007941 */ /* 0x000fea0003800200 */
.L_x_59:
[----:B------:R-:W-:-:S13]  /*2220*/  LOP3.LUT P0, R7, R7, 0x3, RZ, 0xc0, !PT ;  /* 0x0000000307077812 */ /* 0x000fda000780c0ff */
[----:B------:R-:W-:Y:S05]  /*2230*/  @!P0 EXIT ;  /* 0x000000000000894d */ /* 0x000fea0003800000 */
[----:B------:R-:W-:Y:S01]  /*2240*/  ISETP.NE.AND P0, PT, R7, 0x1, PT ;  /* 0x000000010700780c */ /* 0x000fe20003f05270 */
[----:B------:R-:W-:-:S12]  /*2250*/  BSSY.RECONVERGENT B0, `(.L_x_69) ;  /* 0x0000029000007945 */ /* 0x000fd80003800200 */
[----:B------:R-:W-:Y:S05]  /*2260*/  @!P0 BRA `(.L_x_70) ;  /* 0x00000000009c8947 */ /* 0x000fea0003800000 */
[----:B---3--:R-:W-:Y:S01]  /*2270*/  IMAD R21, R2, 0x4, R3 ;  /* 0x0000000402157824 */ /* 0x008fe200078e0203 */
[----:B------:R-:W-:Y:S01]  /*2280*/  ISETP.GT.U32.AND P0, PT, R0, 0x1f, PT ;  /* 0x0000001f0000780c */ /* 0x000fe20003f04070 */
[----:B------:R-:W-:Y:S03]  /*2290*/  BSSY.RECONVERGENT B1, `(.L_x_71) ;  /* 0x000001f000017945 */ /* 0x000fe60003800200 */
[----:B012---:R-:W-:Y:S04]  /*22a0*/  LDS R4, [R21] ;  /* 0x0000000015047984 */ /* 0x007fe80000000800 */
[----:B------:R-:W-:Y:S04]  /*22b0*/  LDS R5, [R21+0x480] ;  /* 0x0004800015057984 */ /* 0x000fe80000000800 */
[----:B------:R-:W0:Y:S04]  /*22c0*/  LDS R7, [R21+0x900] ;  /* 0x0009000015077984 */ /* 0x000e280000000800 */
[----:B------:R-:W-:Y:S04]  /*22d0*/  LDS R8, [R21+0xd80] ;  /* 0x000d800015087984 */ /* 0x000fe80000000800 */
[----:B------:R-:W1:Y:S04]  /*22e0*/  LDS R9, [R21+0x1200] ;  /* 0x0012000015097984 */ /* 0x000e680000000800 */
[----:B------:R-:W-:Y:S04]  /*22f0*/  LDS R10, [R21+0x1680] ;  /* 0x00168000150a7984 */ /* 0x000fe80000000800 */
[----:B------:R-:W2:Y:S04]  /*2300*/  LDS R11, [R21+0x1b00] ;  /* 0x001b0000150b7984 */ /* 0x000ea80000000800 */
[----:B------:R-:W3:Y:S04]  /*2310*/  LDS R12, [R21+0x1f80] ;  /* 0x001f8000150c7984 */ /* 0x000ee80000000800 */
[----:B------:R-:W-:Y:S04]  /*2320*/  LDS R13, [R21+0x80] ;  /* 0x00008000150d7984 */ /* 0x000fe80000000800 */
[----:B------:R-:W-:Y:S04]  /*2330*/  LDS R14, [R21+0x500] ;  /* 0x00050000150e7984 */ /* 0x000fe80000000800 */
[----:B------:R-:W5:Y:S04]  /*2340*/  LDS R15, [R21+0x980] ;  /* 0x00098000150f7984 */ /* 0x000f680000000800 */
[----:B------:R-:W-:Y:S04]  /*2350*/  LDS R16, [R21+0xe00] ;  /* 0x000e000015107984 */ /* 0x000fe80000000800 */
[----:B------:R-:W5:Y:S01]  /*2360*/  LDS R17, [R21+0x1280] ;  /* 0x0012800015117984 */ /* 0x000f620000000800 */
[----:B0-----:R-:W-:-:S02]  /*2370*/  IADD3 R7, PT, PT, R7, R5, R4 ;  /* 0x0000000507077210 */ /* 0x001fc40007ffe004 */
[----:B------:R-:W0:Y:S01]  /*2380*/  LDC.64 R4, c[0x0][0x388] ;  /* 0x0000e200ff047b82 */ /* 0x000e220000000a00 */
[----:B------:R-:W-:Y:S04]  /*2390*/  LDS R18, [R21+0x1700] ;  /* 0x0017000015127984 */ /* 0x000fe80000000800 */
[----:B----4-:R-:W4:Y:S01]  /*23a0*/  LDS R19, [R21+0x1b80] ;  /* 0x001b800015137984 */ /* 0x010f220000000800 */
[----:B-1----:R-:W-:-:S03]  /*23b0*/  IADD3 R7, PT, PT, R9, R8, R7 ;  /* 0x0000000809077210 */ /* 0x002fc60007ffe007 */
[----:B------:R-:W1:Y:S01]  /*23c0*/  LDS R20, [R21+0x2000] ;  /* 0x0020000015147984 */ /* 0x000e620000000800 */
[----:B--2---:R-:W-:-:S05]  /*23d0*/  IADD3 R7, PT, PT, R11, R10, R7 ;  /* 0x0000000a0b077210 */ /* 0x004fca0007ffe007 */
[----:B---3--:R-:W-:-:S05]  /*23e0*/  IMAD.IADD R7, R7, 0x1, R12 ;  /* 0x0000000107077824 */ /* 0x008fca00078e020c */
[----:B------:R-:W-:Y:S01]  /*23f0*/  ISETP.LT.OR P1, PT, R7, 0x1, P0 ;  /* 0x000000010700780c */ /* 0x000fe20000721670 */
[----:B0-----:R-:W-:Y:S01]  /*2400*/  IMAD.WIDE.U32 R4, R2, 0x4, R4 ;  /* 0x0000000402047825 */ /* 0x001fe200078e0004 */
[----:B-----5:R-:W-:-:S04]  /*2410*/  IADD3 R13, PT, PT, R15, R14, R13 ;  /* 0x0000000e0f0d7210 */ /* 0x020fc80007ffe00d */
[----:B------:R-:W-:-:S04]  /*2420*/  IADD3 R13, PT, PT, R17, R16, R13 ;  /* 0x00000010110d7210 */ /* 0x000fc80007ffe00d */
[----:B----4-:R-:W-:-:S05]  /*2430*/  IADD3 R13, PT, PT, R19, R18, R13 ;  /* 0x00000012130d7210 */ /* 0x010fca0007ffe00d */
[----:B-1----:R-:W-:-:S05]  /*2440*/  IMAD.IADD R13, R13, 0x1, R20 ;  /* 0x000000010d0d7824 */ /* 0x002fca00078e0214 */
[----:B------:R-:W-:Y:S01]  /*2450*/  ISETP.LT.OR P0, PT, R13, 0x1, P0 ;  /* 0x000000010d00780c */ /* 0x000fe20000701670 */
[----:B------:R-:W-:-:S12]  /*2460*/  @P1 BRA `(.L_x_72) ;  /* 0x0000000000041947 */ /* 0x000fd80003800000 */
[----:B------:R0:W-:Y:S02]  /*2470*/  REDG.E.ADD.STRONG.GPU desc[UR4][R4.64], R7 ;  /* 0x000000070400798e */ /* 0x0001e4000c12e104 */
.L_x_72:
[----:B------:R-:W-:Y:S05]  /*2480*/  BSYNC.RECONVERGENT B1 ;  /* 0x0000000000017941 */ /* 0x000fea0003800200 */
.L_x_71:
[----:B------:R-:W-:Y:S04]  /*2490*/  BSSY.RECONVERGENT B1, `(.L_x_73) ;  /* 0x0000003000017945 */ /* 0x000fe80003800200 */
[----:B------:R-:W-:Y:S05]  /*24a0*/  @P0 BRA `(.L_x_74) ;  /* 0x0000000000040947 */ /* 0x000fea0003800000 */
[----:B------:R1:W-:Y:S02]  /*24b0*/  REDG.E.ADD.STRONG.GPU desc[UR4][R4.64+0x80], R13 ;  /* 0x0000800d0400798e */ /* 0x0003e4000c12e104 */
.L_x_74:
[----:B------:R-:W-:Y:S05]  /*24c0*/  BSYNC.RECONVERGENT B1 ;  /* 0x0000000000017941 */ /* 0x000fea0003800200 */
.L_x_73:
[----:B------:R-:W-:-:S07]  /*24d0*/  VIADD R2, R2, 0x40 ;  /* 0x0000004002027836 */ /* 0x000fce0000000000 */
.L_x_70:
[----:B------:R-:W-:Y:S05]  /*24e0*/  BSYNC.RECONVERGENT B0 ;  /* 0x0000000000007941 */ /* 0x000fea0003800200 */
.L_x_69:
[----:B------:R-:W-:-:S13]  /*24f0*/  LOP3.LUT P0, RZ, R6, 0x20, RZ, 0xc0, !PT ;  /* 0x0000002006ff7812 */ /* 0x000fda000780c0ff */
[----:B------:R-:W-:Y:S05]  /*2500*/  @P0 EXIT ;  /* 0x000000000000094d */ /* 0x000fea0003800000 */
[----:B------:R-:W-:Y:S01]  /*2510*/  IMAD R3, R2, 0x4, R3 ;  /* 0x0000000402037824 */ /* 0x000fe200078e0203 */
[----:B------:R-:W-:-:S04]  /*2520*/  ISETP.GT.U32.AND P0, PT, R0, 0x1f, PT ;  /* 0x0000001f0000780c */ /* 0x000fc80003f04070 */
[----:B0123--:R-:W-:Y:S04]  /*2530*/  LDS R4, [R3] ;  /* 0x0000000003047984 */ /* 0x00ffe80000000800 */
[----:B------:R-:W-:Y:S04]  /*2540*/  LDS R5, [R3+0x480] ;  /* 0x0004800003057984 */ /* 0x000fe80000000800 */
[----:B------:R-:W0:Y:S04]  /*2550*/  LDS R6, [R3+0x900] ;  /* 0x0009000003067984 */ /* 0x000e280000000800 */
[----:B------:R-:W-:Y:S04]  /*2560*/  LDS R7, [R3+0xd80] ;  /* 0x000d800003077984 */ /* 0x000fe80000000800 */
[----:B------:R-:W1:Y:S04]  /*2570*/  LDS R8, [R3+0x1200] ;  /* 0x0012000003087984 */ /* 0x000e680000000800 */
[----:B------:R-:W-:Y:S04]  /*2580*/  LDS R9, [R3+0x1680] ;  /* 0x0016800003097984 */ /* 0x000fe80000000800 */
[----:B------:R-:W2:Y:S04]  /*2590*/  LDS R10, [R3+0x1b00] ;  /* 0x001b0000030a7984 */ /* 0x000ea80000000800 */
[----:B------:R-:W3:Y:S01]  /*25a0*/  LDS R11, [R3+0x1f80] ;  /* 0x001f8000030b7984 */ /* 0x000ee20000000800 */
[----:B0-----:R-:W-:-:S04]  /*25b0*/  IADD3 R4, PT, PT, R6, R5, R4 ;  /* 0x0000000506047210 */ /* 0x001fc80007ffe004 */
[----:B-1----:R-:W-:-:S04]  /*25c0*/  IADD3 R4, PT, PT, R8, R7, R4 ;  /* 0x0000000708047210 */ /* 0x002fc80007ffe004 */
[----:B--2---:R-:W-:-:S05]  /*25d0*/  IADD3 R4, PT, PT, R10, R9, R4 ;  /* 0x000000090a047210 */ /* 0x004fca0007ffe004 */
[----:B---3--:R-:W-:-:S05]  /*25e0*/  IMAD.IADD R11, R4, 0x1, R11 ;  /* 0x00000001040b7824 */ /* 0x008fca00078e020b */
[----:B------:R-:W-:-:S13]  /*25f0*/  ISETP.LT.OR P0, PT, R11, 0x1, P0 ;  /* 0x000000010b00780c */ /* 0x000fda0000701670 */
[----:B------:R-:W-:Y:S05]  /*2600*/  @P0 EXIT ;  /* 0x000000000000094d */ /* 0x000fea0003800000 */
[----:B------:R-:W0:Y:S02]  /*2610*/  LDC.64 R4, c[0x0][0x388] ;  /* 0x0000e200ff047b82 */ /* 0x000e240000000a00 */
[----:B0-----:R-:W-:-:S05]  /*2620*/  IMAD.WIDE.U32 R2, R2, 0x4, R4 ;  /* 0x0000000402027825 */ /* 0x001fca00078e0004 */
[----:B------:R-:W-:Y:S01]  /*2630*/  REDG.E.ADD.STRONG.GPU desc[UR4][R2.64], R11 ;  /* 0x0000000b0200798e */ /* 0x000fe2000c12e104 */
[----:B------:R-:W-:Y:S05]  /*2640*/  EXIT ;  /* 0x000000000000794d */ /* 0x000fea0003800000 */
.L_x_75:
[----:B------:R-:W-:-:S00]  /*2650*/  BRA `(.L_x_75) ;  /* 0xfffffffc00fc7947 */ /* 0x000fc0000383ffff */
[----:B------:R-:W-:-:S00]  /*2660*/  NOP ;  /* 0x0000000000007918 */ /* 0x000fc00000000000 */
        /* <DEDUP_REMOVED lines=9> */
.L_x_76:


//--------------------- .nv.shared._Z16histogram_kernelPKiPiii --------------------------
	.section	.nv.shared._Z16histogram_kernelPKiPiii,"aw",@nobits
	.sectionflags	@""
	.align	4
.nv.shared._Z16histogram_kernelPKiPiii:
	.zero		10240


//--------------------- .nv.shared.reserved.0     --------------------------
	.section	.nv.shared.reserved.0,"aw",@nobits
	.weak		__nv_reservedSMEM_offset_0_alias
	.size		__nv_reservedSMEM_offset_0_alias, 0, 64
	.other		__nv_reservedSMEM_offset_0_alias,@"STO_CUDA_RESERVED_SHARED STV_DEFAULT"
__nv_reservedSMEM_offset_0_alias:
	.zero		0
	.zero		64


//--------------------- .nv.constant0._Z16histogram_kernelPKiPiii --------------------------
	.section	.nv.constant0._Z16histogram_kernelPKiPiii,"a",@progbits
	.sectionflags	@""
	.align	4
.nv.constant0._Z16histogram_kernelPKiPiii:
	.zero		920


//--------------------- SYMBOLS --------------------------

	.type		.nv.reservedSmem.offset0,@object
	.size		.nv.reservedSmem.offset0,0x4
	.type		.nv.reservedSmem.cap,@object
	.size		.nv.reservedSmem.cap,0x4
